	.headerflags	@"EF_CUDA_TEXMODE_UNIFIED EF_CUDA_64BIT_ADDRESS EF_CUDA_SM86 EF_CUDA_VIRTUAL_SM(EF_CUDA_SM86)"
	.elftype	@"ET_EXEC"


//--------------------- .nv.info                  --------------------------
	.section	.nv.info,"",@"SHT_CUDA_INFO"
	.align	4


	//----- nvinfo : EIATTR_REGCOUNT
	.align		4
        /*0000*/ 	.byte	0x04, 0x2f
        /*0002*/ 	.short	(.L_1 - .L_0)
	.align		4
.L_0:
        /*0004*/ 	.word	index@(triton_mm)
        /*0008*/ 	.word	0x000000ff


	//----- nvinfo : EIATTR_MIN_STACK_SIZE
	.align		4
.L_1:
        /*000c*/ 	.byte	0x04, 0x12
        /*000e*/ 	.short	(.L_3 - .L_2)
	.align		4
.L_2:
        /*0010*/ 	.word	index@(triton_mm)
        /*0014*/ 	.word	0x00000000


	//----- nvinfo : EIATTR_FRAME_SIZE
	.align		4
.L_3:
        /*0018*/ 	.byte	0x04, 0x11
        /*001a*/ 	.short	(.L_5 - .L_4)
	.align		4
.L_4:
        /*001c*/ 	.word	index@(triton_mm)
        /*0020*/ 	.word	0x00000000


	//----- nvinfo : EIATTR_MIN_STACK_SIZE
	.align		4
.L_5:
        /*0024*/ 	.byte	0x04, 0x12
        /*0026*/ 	.short	(.L_7 - .L_6)
	.align		4
.L_6:
        /*0028*/ 	.word	index@(triton_mm)
        /*002c*/ 	.word	0x00000000
.L_7:


//--------------------- .nv.info.triton_mm        --------------------------
	.section	.nv.info.triton_mm,"",@"SHT_CUDA_INFO"
	.sectionflags	@""
	.align	4


	//----- nvinfo : EIATTR_CUDA_API_VERSION
	.align		4
        /*0000*/ 	.byte	0x04, 0x37
        /*0002*/ 	.short	(.L_9 - .L_8)
.L_8:
        /*0004*/ 	.word	0x0000007c


	//----- nvinfo : EIATTR_SW2861232_WAR
	.align		4
.L_9:
        /*0008*/ 	.byte	0x01, 0x35
	.zero		2


	//----- nvinfo : EIATTR_PARAM_CBANK
	.align		4
        /*000c*/ 	.byte	0x04, 0x0a
        /*000e*/ 	.short	(.L_11 - .L_10)
	.align		4
.L_10:
        /*0010*/ 	.word	index@(.nv.constant0.triton_mm)
        /*0014*/ 	.short	0x0160
        /*0016*/ 	.short	0x0020


	//----- nvinfo : EIATTR_CBANK_PARAM_SIZE
	.align		4
.L_11:
        /*0018*/ 	.byte	0x03, 0x19
        /*001a*/ 	.short	0x0020


	//----- nvinfo : EIATTR_KPARAM_INFO
	.align		4
        /*001c*/ 	.byte	0x04, 0x17
        /*001e*/ 	.short	(.L_13 - .L_12)
.L_12:
        /*0020*/ 	.word	0x00000000
        /*0024*/ 	.short	0x0003
        /*0026*/ 	.short	0x0018
        /*0028*/ 	.byte	0x00, 0xf4, 0x21, 0x00


	//----- nvinfo : EIATTR_KPARAM_INFO
	.align		4
.L_13:
        /*002c*/ 	.byte	0x04, 0x17
        /*002e*/ 	.short	(.L_15 - .L_14)
.L_14:
        /*0030*/ 	.word	0x00000000
        /*0034*/ 	.short	0x0002
        /*0036*/ 	.short	0x0010
        /*0038*/ 	.byte	0x00, 0xf4, 0x21, 0x00


	//----- nvinfo : EIATTR_KPARAM_INFO
	.align		4
.L_15:
        /*003c*/ 	.byte	0x04, 0x17
        /*003e*/ 	.short	(.L_17 - .L_16)
.L_16:
        /*0040*/ 	.word	0x00000000
        /*0044*/ 	.short	0x0001
        /*0046*/ 	.short	0x0008
        /*0048*/ 	.byte	0x00, 0xf4, 0x21, 0x00


	//----- nvinfo : EIATTR_KPARAM_INFO
	.align		4
.L_17:
        /*004c*/ 	.byte	0x04, 0x17
        /*004e*/ 	.short	(.L_19 - .L_18)
.L_18:
        /*0050*/ 	.word	0x00000000
        /*0054*/ 	.short	0x0000
        /*0056*/ 	.short	0x0000
        /*0058*/ 	.byte	0x00, 0xf4, 0x21, 0x00


	//----- nvinfo : EIATTR_MAXREG_COUNT
	.align		4
.L_19:
        /*005c*/ 	.byte	0x03, 0x1b
        /*005e*/ 	.short	0x00ff


	//----- nvinfo : EIATTR_EXIT_INSTR_OFFSETS
	.align		4
        /*0060*/ 	.byte	0x04, 0x1c
        /*0062*/ 	.short	(.L_21 - .L_20)


	//   ....[0]....
.L_20:
        /*0064*/ 	.word	0x00003c20


	//   ....[1]....
        /*0068*/ 	.word	0x00003c70


	//----- nvinfo : EIATTR_REQNTID
	.align		4
.L_21:
        /*006c*/ 	.byte	0x04, 0x10
        /*006e*/ 	.short	(.L_23 - .L_22)
.L_22:
        /*0070*/ 	.word	0x00000100
        /*0074*/ 	.word	0x00000001
        /*0078*/ 	.word	0x00000001
.L_23:


//--------------------- .nv.callgraph             --------------------------
	.section	.nv.callgraph,"",@"SHT_CUDA_CALLGRAPH"
	.align	4
	.sectionentsize	8
	.align		4
        /*0000*/ 	.word	0x00000000
	.align		4
        /*0004*/ 	.word	0xffffffff
	.align		4
        /*0008*/ 	.word	0x00000000
	.align		4
        /*000c*/ 	.word	0xfffffffe
	.align		4
        /*0010*/ 	.word	0x00000000
	.align		4
        /*0014*/ 	.word	0xfffffffd
	.align		4
        /*0018*/ 	.word	0x00000000
	.align		4
        /*001c*/ 	.word	0xfffffffc


//--------------------- .nv.rel.action            --------------------------
	.section	.nv.rel.action,"",@"SHT_CUDA_RELOCINFO"
	.align	8
	.sectionentsize	8
        /*0000*/ 	.byte	0x73, 0x00, 0x00, 0x00, 0x00, 0x00, 0x00, 0x00, 0x00, 0x00, 0x00, 0x11, 0x25, 0x00, 0x05, 0x36


//--------------------- .nv.constant0.triton_mm   --------------------------
	.section	.nv.constant0.triton_mm,"a",@progbits
	.sectionflags	@""
	.align	4
.nv.constant0.triton_mm:
	.zero		384


//--------------------- .text.triton_mm           --------------------------
	.section	.text.triton_mm,"ax",@progbits
	.sectionflags	@"SHF_BARRIERS=1"
	.sectioninfo	@"SHI_REGISTERS=255"
	.align	128
        .global         triton_mm
        .type           triton_mm,@function
        .size           triton_mm,(.L_x_2 - triton_mm)
        .other          triton_mm,@"STO_CUDA_ENTRY STV_DEFAULT"
triton_mm:
.text.triton_mm:
[----:B------:R-:W-:Y:S02]  /*0000*/  IMAD.MOV.U32 R1, RZ, RZ, c[0x0][0x28] ;  /* 0x00000a00ff017624 */ /* 0x000fe400078e00ff */
[----:B------:R-:W1:Y:S01]  /*0010*/  S2UR UR14, SR_CTAID.X ;  /* 0x00000000000e79c3 */ /* 0x000e620000002500 */
[----:B------:R-:W2:Y:S01]  /*0020*/  S2R R4, SR_CTAID.X ;  /* 0x0000000000047919 */ /* 0x000ea20000002500 */
[----:B------:R-:W-:Y:S01]  /*0030*/  CS2R R116, SRZ ;  /* 0x0000000000747805 */ /* 0x000fe2000001ff00 */
[----:B------:R-:W-:Y:S01]  /*0040*/  CS2R R118, SRZ ;  /* 0x0000000000767805 */ /* 0x000fe2000001ff00 */
[----:B------:R-:W-:Y:S01]  /*0050*/  CS2R R120, SRZ ;  /* 0x0000000000787805 */ /* 0x000fe2000001ff00 */
[----:B------:R-:W3:Y:S01]  /*0060*/  S2R R10, SR_TID.X ;  /* 0x00000000000a7919 */ /* 0x000ee20000002100 */
[----:B------:R-:W-:Y:S01]  /*0070*/  CS2R R122, SRZ ;  /* 0x00000000007a7805 */ /* 0x000fe2000001ff00 */
        /* <DEDUP_REMOVED lines=17> */
[----:B-1----:R-:W-:Y:S01]  /*0190*/  UIMAD.WIDE UR4, UR14, 0x2aaaaaab, URZ ;  /* 0x2aaaaaab0e0478a5 */ /* 0x002fe2000f8e023f */
[----:B------:R-:W-:Y:S01]  /*01a0*/  CS2R R94, SRZ ;  /* 0x00000000005e7805 */ /* 0x000fe2000001ff00 */
[----:B------:R-:W-:Y:S01]  /*01b0*/  CS2R R88, SRZ ;  /* 0x0000000000587805 */ /* 0x000fe2000001ff00 */
[----:B------:R-:W-:Y:S01]  /*01c0*/  CS2R R90, SRZ ;  /* 0x00000000005a7805 */ /* 0x000fe2000001ff00 */
[----:B------:R-:W-:Y:S01]  /*01d0*/  USHF.R.U32.HI UR4, URZ, 0x1f, UR5 ;  /* 0x0000001f3f047899 */ /* 0x000fe20008011605 */
[C---:B---3--:R-:W-:Y:S01]  /*01e0*/  IMAD.SHL.U32 R37, R10.reuse, 0x10, RZ ;  /* 0x000000100a257824 */ /* 0x048fe200078e00ff */
[----:B------:R-:W-:Y:S01]  /*01f0*/  CS2R R84, SRZ ;  /* 0x0000000000547805 */ /* 0x000fe2000001ff00 */
[----:B------:R-:W-:Y:S01]  /*0200*/  CS2R R86, SRZ ;  /* 0x0000000000567805 */ /* 0x000fe2000001ff00 */
[----:B------:R-:W-:Y:S01]  /*0210*/  ULEA.HI.SX32 UR6, UR5, UR4, 0x1b ;  /* 0x0000000405067291 */ /* 0x000fe2000f8fda3f */
[----:B------:R-:W-:Y:S01]  /*0220*/  CS2R R80, SRZ ;  /* 0x0000000000507805 */ /* 0x000fe2000001ff00 */
[----:B------:R-:W-:Y:S01]  /*0230*/  LOP3.LUT R219, R37, 0x70, RZ, 0xc0, !PT ;  /* 0x0000007025db7812 */ /* 0x000fe200078ec0ff */
[----:B------:R-:W-:Y:S01]  /*0240*/  UMOV UR4, 0xfffffff8 ;  /* 0xfffffff800047882 */ /* 0x000fe20000000000 */
[----:B------:R-:W-:Y:S01]  /*0250*/  CS2R R82, SRZ ;  /* 0x0000000000527805 */ /* 0x000fe2000001ff00 */
[----:B------:R-:W-:Y:S01]  /*0260*/  UIMAD UR4, UR6, UR4, 0x11 ;  /* 0x00000011060474a4 */ /* 0x000fe2000f8e0204 */
[----:B------:R-:W-:Y:S01]  /*0270*/  LOP3.LUT R219, R219, 0x10, R10, 0x78, !PT ;  /* 0x00000010dbdb7812 */ /* 0x000fe200078e780a */
[----:B------:R-:W-:Y:S01]  /*0280*/  UIMAD UR9, UR6, -0xc0, UR14 ;  /* 0xffffff40060978a4 */ /* 0x000fe2000f8e020e */
[----:B------:R-:W-:Y:S01]  /*0290*/  CS2R R76, SRZ ;  /* 0x00000000004c7805 */ /* 0x000fe2000001ff00 */
[----:B------:R-:W-:Y:S01]  /*02a0*/  UISETP.LT.AND UP0, UPT, UR4, 0x8, UPT ;  /* 0x000000080400788c */ /* 0x000fe2000bf01270 */
[----:B------:R-:W-:Y:S01]  /*02b0*/  CS2R R78, SRZ ;  /* 0x00000000004e7805 */ /* 0x000fe2000001ff00 */
[----:B------:R-:W-:Y:S01]  /*02c0*/  CS2R R68, SRZ ;  /* 0x0000000000447805 */ /* 0x000fe2000001ff00 */
[----:B------:R-:W-:Y:S01]  /*02d0*/  CS2R R70, SRZ ;  /* 0x0000000000467805 */ /* 0x000fe2000001ff00 */
[----:B------:R-:W-:Y:S01]  /*02e0*/  USEL UR7, UR4, 0x8, UP0 ;  /* 0x0000000804077887 */ /* 0x000fe20008000000 */
[----:B------:R-:W-:Y:S01]  /*02f0*/  IMAD.U32 R5, RZ, RZ, UR9 ;  /* 0x00000009ff057e24 */ /* 0x000fe2000f8e00ff */
[----:B------:R-:W-:Y:S01]  /*0300*/  UISETP.GE.AND UP0, UPT, UR14, URZ, UPT ;  /* 0x0000003f0e00728c */ /* 0x000fe2000bf06270 */
[----:B------:R-:W-:Y:S01]  /*0310*/  CS2R R40, SRZ ;  /* 0x0000000000287805 */ /* 0x000fe2000001ff00 */
[----:B------:R-:W-:Y:S01]  /*0320*/  UMOV UR4, URZ ;  /* 0x0000003f00047c82 */ /* 0x000fe20008000000 */
[----:B------:R-:W-:Y:S01]  /*0330*/  CS2R R42, SRZ ;  /* 0x00000000002a7805 */ /* 0x000fe2000001ff00 */
[----:B------:R-:W-:Y:S01]  /*0340*/  IMAD.U32 R3, RZ, RZ, UR7 ;  /* 0x00000007ff037e24 */ /* 0x000fe2000f8e00ff */
[----:B------:R-:W-:Y:S01]  /*0350*/  IABS R5, R5 ;  /* 0x0000000500057213 */ /* 0x000fe20000000000 */
[----:B------:R-:W-:Y:S01]  /*0360*/  ULOP3.LUT UR9, UR9, UR7, URZ, 0x3c, !UPT ;  /* 0x0000000709097292 */ /* 0x000fe2000f8e3c3f */
[----:B------:R-:W-:Y:S01]  /*0370*/  CS2R R44, SRZ ;  /* 0x00000000002c7805 */ /* 0x000fe2000001ff00 */
[----:B------:R-:W-:Y:S01]  /*0380*/  CS2R R46, SRZ ;  /* 0x00000000002e7805 */ /* 0x000fe2000001ff00 */
[-C--:B------:R-:W-:Y:S01]  /*0390*/  IABS R6, R3.reuse ;  /* 0x0000000300067213 */ /* 0x080fe20000000000 */
[----:B------:R1:W3:Y:S01]  /*03a0*/  R2UR UR11, R5 ;  /* 0x00000000050b73c2 */ /* 0x0002e200000e0000 */
[----:B------:R-:W-:Y:S01]  /*03b0*/  IABS R3, R3 ;  /* 0x0000000300037213 */ /* 0x000fe20000000000 */
[----:B------:R-:W-:Y:S01]  /*03c0*/  CS2R R48, SRZ ;  /* 0x0000000000307805 */ /* 0x000fe2000001ff00 */
[----:B------:R-:W-:Y:S01]  /*03d0*/  CS2R R50, SRZ ;  /* 0x0000000000327805 */ /* 0x000fe2000001ff00 */
[----:B------:R-:W-:Y:S01]  /*03e0*/  CS2R R52, SRZ ;  /* 0x0000000000347805 */ /* 0x000fe2000001ff00 */
[----:B------:R-:W-:Y:S01]  /*03f0*/  CS2R R54, SRZ ;  /* 0x0000000000367805 */ /* 0x000fe2000001ff00 */
[----:B------:R-:W-:Y:S01]  /*0400*/  IMAD.MOV R3, RZ, RZ, -R3 ;  /* 0x000000ffff037224 */ /* 0x000fe200078e0a03 */
[----:B------:R-:W-:Y:S01]  /*0410*/  CS2R R56, SRZ ;  /* 0x0000000000387805 */ /* 0x000fe2000001ff00 */
[----:B------:R4:W1:Y:S01]  /*0420*/  R2UR UR15, R6 ;  /* 0x00000000060f73c2 */ /* 0x00086200000e0000 */
[----:B------:R-:W-:Y:S01]  /*0430*/  CS2R R58, SRZ ;  /* 0x00000000003a7805 */ /* 0x000fe2000001ff00 */
[----:B------:R-:W-:Y:S01]  /*0440*/  CS2R R60, SRZ ;  /* 0x00000000003c7805 */ /* 0x000fe2000001ff00 */
[----:B------:R-:W-:Y:S01]  /*0450*/  CS2R R62, SRZ ;  /* 0x00000000003e7805 */ /* 0x000fe2000001ff00 */
[----:B------:R-:W-:Y:S01]  /*0460*/  CS2R R64, SRZ ;  /* 0x0000000000407805 */ /* 0x000fe2000001ff00 */
[----:B------:R-:W-:Y:S01]  /*0470*/  CS2R R66, SRZ ;  /* 0x0000000000427805 */ /* 0x000fe2000001ff00 */
[----:B------:R-:W-:Y:S01]  /*0480*/  CS2R R160, SRZ ;  /* 0x0000000000a07805 */ /* 0x000fe2000001ff00 */
[----:B------:R-:W-:Y:S01]  /*0490*/  CS2R R162, SRZ ;  /* 0x0000000000a27805 */ /* 0x000fe2000001ff00 */
[----:B------:R2:W3:Y:S01]  /*04a0*/  R2UR UR13, R3 ;  /* 0x00000000030d73c2 */ /* 0x0004e200000e0000 */
[----:B----4-:R-:W-:Y:S01]  /*04b0*/  LOP3.LUT R6, R37, 0x10, RZ, 0xc0, !PT ;  /* 0x0000001025067812 */ /* 0x010fe200078ec0ff */
[----:B------:R-:W-:Y:S01]  /*04c0*/  CS2R R180, SRZ ;  /* 0x0000000000b47805 */ /* 0x000fe2000001ff00 */
[----:B------:R-:W-:Y:S01]  /*04d0*/  CS2R R182, SRZ ;  /* 0x0000000000b67805 */ /* 0x000fe2000001ff00 */
[----:B------:R-:W-:Y:S01]  /*04e0*/  CS2R R176, SRZ ;  /* 0x0000000000b07805 */ /* 0x000fe2000001ff00 */
[----:B------:R-:W-:Y:S01]  /*04f0*/  CS2R R178, SRZ ;  /* 0x0000000000b27805 */ /* 0x000fe2000001ff00 */
[----:B------:R-:W-:Y:S01]  /*0500*/  CS2R R140, SRZ ;  /* 0x00000000008c7805 */ /* 0x000fe2000001ff00 */
[----:B------:R-:W-:Y:S01]  /*0510*/  CS2R R142, SRZ ;  /* 0x00000000008e7805 */ /* 0x000fe2000001ff00 */
[----:B--2---:R-:W-:-:S05]  /*0520*/  IMAD.SHL.U32 R3, R10, 0x2, RZ ;  /* 0x000000020a037824 */ /* 0x004fca00078e00ff */
[----:B------:R-:W-:Y:S01]  /*0530*/  LOP3.LUT R214, R3, 0x30, RZ, 0xc0, !PT ;  /* 0x0000003003d67812 */ /* 0x000fe200078ec0ff */
[----:B-1----:R-:W1:Y:S03]  /*0540*/  I2F.RP R0, UR15 ;  /* 0x0000000f00007d06 */ /* 0x002e660008209400 */
[----:B------:R-:W-:-:S05]  /*0550*/  LOP3.LUT R214, R214, 0x70, R37, 0x78, !PT ;  /* 0x00000070d6d67812 */ /* 0x000fca00078e7825 */
[----:B-1----:R-:W1:Y:S02]  /*0560*/  MUFU.RCP R0, R0 ;  /* 0x0000000000007308 */ /* 0x002e640000001000 */
[----:B-1----:R-:W-:Y:S02]  /*0570*/  IADD3 R2, R0, 0xffffffe, RZ ;  /* 0x0ffffffe00027810 */ /* 0x002fe40007ffe0ff */
[----:B------:R-:W-:Y:S02]  /*0580*/  IABS R0, R4 ;  /* 0x0000000400007213 */ /* 0x000fe40000000000 */
[----:B------:R-:W-:Y:S02]  /*0590*/  SHF.R.U32.HI R4, RZ, 0x2, R10 ;  /* 0x00000002ff047819 */ /* 0x000fe4000001160a */
[----:B------:R-:W1:Y:S01]  /*05a0*/  F2I.FTZ.U32.TRUNC.NTZ R2, R2 ;  /* 0x0000000200027305 */ /* 0x000e62000021f000 */
[----:B------:R2:W4:Y:S01]  /*05b0*/  R2UR UR12, R0 ;  /* 0x00000000000c73c2 */ /* 0x00052200000e0000 */
[----:B------:R-:W-:-:S02]  /*05c0*/  LOP3.LUT R5, R4, 0x10, RZ, 0xc0, !PT ;  /* 0x0000001004057812 */ /* 0x000fc400078ec0ff */
[----:B--2---:R-:W-:-:S04]  /*05d0*/  LOP3.LUT R0, R37, 0x30, RZ, 0xc0, !PT ;  /* 0x0000003025007812 */ /* 0x004fc800078ec0ff */
[----:B------:R-:W-:Y:S01]  /*05e0*/  LOP3.LUT R0, R0, 0x40, RZ, 0xfc, !PT ;  /* 0x0000004000007812 */ /* 0x000fe200078efcff */
[----:B-1----:R1:W2:Y:S02]  /*05f0*/  R2UR UR5, R2 ;  /* 0x00000000020573c2 */ /* 0x0022a400000e0000 */
[----:B-1----:R-:W-:-:S04]  /*0600*/  LOP3.LUT R2, R37, 0x40, RZ, 0xc0, !PT ;  /* 0x0000004025027812 */ /* 0x002fc800078ec0ff */
[C---:B------:R-:W-:Y:S02]  /*0610*/  LOP3.LUT R7, R2.reuse, 0x30, R3, 0xf8, !PT ;  /* 0x0000003002077812 */ /* 0x040fe400078ef803 */
[--C-:B------:R-:W-:Y:S02]  /*0620*/  LOP3.LUT R217, R2, 0x10, R10.reuse, 0xf8, !PT ;  /* 0x0000001002d97812 */ /* 0x100fe400078ef80a */
[----:B------:R-:W-:Y:S02]  /*0630*/  LOP3.LUT R244, R7, R0, RZ, 0x3c, !PT ;  /* 0x0000000007f47212 */ /* 0x000fe400078e3cff */
[C-C-:B------:R-:W-:Y:S02]  /*0640*/  LOP3.LUT R7, R5.reuse, 0xf, R10.reuse, 0xf8, !PT ;  /* 0x0000000f05077812 */ /* 0x140fe400078ef80a */
[----:B------:R-:W-:Y:S02]  /*0650*/  LOP3.LUT R5, R5, 0x8, R10, 0xf8, !PT ;  /* 0x0000000805057812 */ /* 0x000fe400078ef80a */
[--C-:B------:R-:W-:Y:S01]  /*0660*/  LOP3.LUT R2, R7, 0x20, R4.reuse, 0xf8, !PT ;  /* 0x0000002007027812 */ /* 0x100fe200078ef804 */
[----:B--2---:R-:W-:Y:S01]  /*0670*/  UIADD3 UR8, URZ, -UR5, URZ ;  /* 0x800000053f087290 */ /* 0x004fe2000fffe03f */
[----:B------:R-:W-:-:S02]  /*0680*/  LOP3.LUT R8, R5, 0x20, R4, 0xf8, !PT ;  /* 0x0000002005087812 */ /* 0x000fc400078ef804 */
[--C-:B------:R-:W-:Y:S01]  /*0690*/  SHF.R.U32.HI R4, RZ, 0x3, R10.reuse ;  /* 0x00000003ff047819 */ /* 0x100fe2000001160a */
[----:B------:R-:W-:Y:S01]  /*06a0*/  UIMAD UR8, UR8, UR15, URZ ;  /* 0x0000000f080872a4 */ /* 0x000fe2000f8e023f */
[----:B------:R-:W-:Y:S01]  /*06b0*/  LOP3.LUT R3, R37, 0x60, RZ, 0xc0, !PT ;  /* 0x0000006025037812 */ /* 0x000fe200078ec0ff */
[----:B------:R-:W-:Y:S01]  /*06c0*/  IMAD.SHL.U32 R2, R2, 0x80, RZ ;  /* 0x0000008002027824 */ /* 0x000fe200078e00ff */
[----:B------:R-:W-:Y:S01]  /*06d0*/  SGXT.U32 R4, R4, 0x5 ;  /* 0x000000050404781a */ /* 0x000fe20000000000 */
[----:B------:R-:W-:Y:S01]  /*06e0*/  UIMAD.WIDE.U32 UR4, UR5, UR8, UR4 ;  /* 0x00000008050472a5 */ /* 0x000fe2000f8e0004 */
[----:B------:R-:W-:Y:S02]  /*06f0*/  LOP3.LUT R3, R3, 0x10, R10, 0xf8, !PT ;  /* 0x0000001003037812 */ /* 0x000fe400078ef80a */
[----:B------:R-:W-:Y:S02]  /*0700*/  LOP3.LUT R217, R0, R217, RZ, 0x3c, !PT ;  /* 0x000000d900d97212 */ /* 0x000fe400078e3cff */
[----:B------:R-:W-:-:S02]  /*0710*/  LOP3.LUT R216, R3, 0x60, R6, 0x1e, !PT ;  /* 0x0000006003d87812 */ /* 0x000fc400078e1e06 */
[----:B------:R-:W-:Y:S01]  /*0720*/  UMOV UR8, UR5 ;  /* 0x0000000500087c82 */ /* 0x000fe20008000000 */
[----:B------:R-:W-:Y:S01]  /*0730*/  LOP3.LUT R6, R37, 0x20, R6, 0x2e, !PT ;  /* 0x0000002025067812 */ /* 0x000fe200078e2e06 */
[----:B---3--:R-:W-:Y:S01]  /*0740*/  UIMAD.WIDE.U32 UR4, UR8, UR11, URZ ;  /* 0x0000000b080472a5 */ /* 0x008fe2000f8e003f */
[----:B------:R-:W-:Y:S02]  /*0750*/  LOP3.LUT R0, R10, 0x20, RZ, 0xc0, !PT ;  /* 0x000000200a007812 */ /* 0x000fe400078ec0ff */
[----:B------:R-:W-:Y:S02]  /*0760*/  LOP3.LUT R6, R6, 0x40, R37, 0xf8, !PT ;  /* 0x0000004006067812 */ /* 0x000fe400078ef825 */
[----:B------:R-:W-:Y:S01]  /*0770*/  LOP3.LUT R7, R10, 0x7, RZ, 0xc0, !PT ;  /* 0x000000070a077812 */ /* 0x000fe200078ec0ff */
[----:B------:R-:W-:Y:S01]  /*0780*/  IMAD.SHL.U32 R5, R0, 0x2, RZ ;  /* 0x0000000200057824 */ /* 0x000fe200078e00ff */
[----:B------:R-:W-:Y:S01]  /*0790*/  UMOV UR10, UR5 ;  /* 0x00000005000a7c82 */ /* 0x000fe20008000000 */
[----:B------:R-:W-:Y:S01]  /*07a0*/  LOP3.LUT R218, R6, 0x10, R10, 0x78, !PT ;  /* 0x0000001006da7812 */ /* 0x000fe200078e780a */
[----:B------:R-:W-:Y:S01]  /*07b0*/  UIMAD UR11, UR10, UR13, UR11 ;  /* 0x0000000d0a0b72a4 */ /* 0x000fe2000f8e020b */
[----:B------:R-:W-:Y:S01]  /*07c0*/  SHF.R.U32.HI R0, RZ, 0x2, R0 ;  /* 0x00000002ff007819 */ /* 0x000fe20000011600 */
[----:B----4-:R-:W-:Y:S01]  /*07d0*/  UIMAD.WIDE.U32 UR4, UR8, UR12, URZ ;  /* 0x0000000c080472a5 */ /* 0x010fe2000f8e003f */
[----:B------:R-:W-:Y:S01]  /*07e0*/  LOP3.LUT R252, R2, R219, RZ, 0xfc, !PT ;  /* 0x000000db02fc7212 */ /* 0x000fe200078efcff */
[----:B------:R-:W-:Y:S01]  /*07f0*/  UISETP.GT.U32.AND UP1, UPT, UR15, UR11, UPT ;  /* 0x0000000b0f00728c */ /* 0x000fe2000bf24070 */
[C---:B------:R-:W-:Y:S01]  /*0800*/  LOP3.LUT R213, R0.reuse, 0x7, R10, 0xf8, !PT ;  /* 0x0000000700d57812 */ /* 0x040fe200078ef80a */
[----:B------:R-:W-:Y:S01]  /*0810*/  UIMAD UR5, UR5, UR13, UR12 ;  /* 0x0000000d050572a4 */ /* 0x000fe2000f8e020c */
[--C-:B------:R-:W-:Y:S01]  /*0820*/  LOP3.LUT R215, R0, 0x40, R7.reuse, 0xfe, !PT ;  /* 0x0000004000d77812 */ /* 0x100fe200078efe07 */
[----:B------:R-:W-:Y:S01]  /*0830*/  ULOP3.LUT UR4, URZ, UR7, URZ, 0x33, !UPT ;  /* 0x000000073f047292 */ /* 0x000fe2000f8e333f */
[----:B------:R-:W-:Y:S01]  /*0840*/  LOP3.LUT R0, R8, 0x40, R7, 0xfe, !PT ;  /* 0x0000004008007812 */ /* 0x000fe200078efe07 */
[----:B------:R-:W-:Y:S01]  /*0850*/  UISETP.GT.U32.AND UP3, UPT, UR15, UR5, UPT ;  /* 0x000000050f00728c */ /* 0x000fe2000bf64070 */
[----:B------:R-:W-:Y:S01]  /*0860*/  IMAD.SHL.U32 R213, R213, 0x80, RZ ;  /* 0x00000080d5d57824 */ /* 0x000fe200078e00ff */
[-C--:B------:R-:W-:Y:S01]  /*0870*/  LOP3.LUT R251, R218, R2.reuse, RZ, 0xfc, !PT ;  /* 0x00000002dafb7212 */ /* 0x080fe200078efcff */
[----:B------:R-:W-:Y:S01]  /*0880*/  IMAD.SHL.U32 R215, R215, 0x80, RZ ;  /* 0x00000080d7d77824 */ /* 0x000fe200078e00ff */
[-C--:B------:R-:W-:Y:S01]  /*0890*/  LOP3.LUT R250, R217, R2.reuse, RZ, 0xfc, !PT ;  /* 0x00000002d9fa7212 */ /* 0x080fe200078efcff */
[----:B------:R-:W-:Y:S01]  /*08a0*/  @!UP1 UIADD3 UR11, UR11, -UR15, URZ ;  /* 0x8000000f0b0b9290 */ /* 0x000fe2000fffe03f */
[----:B------:R-:W-:Y:S01]  /*08b0*/  IMAD.SHL.U32 R0, R0, 0x80, RZ ;  /* 0x0000008000007824 */ /* 0x000fe200078e00ff */
[----:B------:R-:W-:Y:S01]  /*08c0*/  @!UP1 UIADD3 UR10, UR10, 0x1, URZ ;  /* 0x000000010a0a9890 */ /* 0x000fe2000fffe03f */
[C---:B------:R-:W-:Y:S01]  /*08d0*/  LOP3.LUT R145, R214.reuse, R213, RZ, 0xfc, !PT ;  /* 0x000000d5d6917212 */ /* 0x040fe200078efcff */
[----:B------:R-:W-:Y:S01]  /*08e0*/  UISETP.GE.U32.AND UP2, UPT, UR11, UR15, UPT ;  /* 0x0000000f0b00728c */ /* 0x000fe2000bf46070 */
[----:B------:R-:W-:Y:S01]  /*08f0*/  LOP3.LUT R144, R214, R215, RZ, 0xfc, !PT ;  /* 0x000000d7d6907212 */ /* 0x000fe200078efcff */
[----:B------:R-:W-:Y:S01]  /*0900*/  UISETP.GE.AND UP1, UPT, UR9, URZ, UPT ;  /* 0x0000003f0900728c */ /* 0x000fe2000bf26270 */
[----:B------:R-:W-:Y:S01]  /*0910*/  LOP3.LUT R249, R216, R2, RZ, 0xfc, !PT ;  /* 0x00000002d8f97212 */ /* 0x000fe200078efcff */
[----:B------:R-:W-:Y:S01]  /*0920*/  @!UP3 UIADD3 UR5, UR5, -UR15, URZ ;  /* 0x8000000f0505b290 */ /* 0x000fe2000fffe03f */
[----:B------:R-:W-:Y:S01]  /*0930*/  LOP3.LUT R248, R0, R219, RZ, 0xfc, !PT ;  /* 0x000000db00f87212 */ /* 0x000fe200078efcff */
[----:B------:R-:W-:Y:S01]  /*0940*/  UMOV UR8, 0x1 ;  /* 0x0000000100087882 */ /* 0x000fe20000000000 */
[-C--:B------:R-:W-:Y:S01]  /*0950*/  LOP3.LUT R247, R218, R0.reuse, RZ, 0xfc, !PT ;  /* 0x00000000daf77212 */ /* 0x080fe200078efcff */
[----:B------:R-:W-:Y:S01]  /*0960*/  UISETP.GT.U32.AND UP3, UPT, UR15, UR5, UPT ;  /* 0x000000050f00728c */ /* 0x000fe2000bf64070 */
[----:B------:R-:W-:Y:S01]  /*0970*/  LOP3.LUT R246, R0, R217, RZ, 0xfc, !PT ;  /* 0x000000d900f67212 */ /* 0x000fe200078efcff */
[----:B------:R-:W-:Y:S01]  /*0980*/  UMOV UR9, 0xffffffff ;  /* 0xffffffff00097882 */ /* 0x000fe20000000000 */
[----:B------:R-:W-:Y:S01]  /*0990*/  LOP3.LUT R245, R216, R0, RZ, 0xfc, !PT ;  /* 0x00000000d8f57212 */ /* 0x000fe200078efcff */
[----:B------:R-:W-:-:S02]  /*09a0*/  @UP2 UIADD3 UR10, UR10, 0x1, URZ ;  /* 0x000000010a0a2890 */ /* 0x000fc4000fffe03f */
[----:B------:R-:W-:Y:S02]  /*09b0*/  UISETP.NE.AND UP2, UPT, UR7, URZ, UPT ;  /* 0x0000003f0700728c */ /* 0x000fe4000bf45270 */
[----:B------:R-:W-:Y:S02]  /*09c0*/  @!UP1 UIADD3 UR10, -UR10, URZ, URZ ;  /* 0x0000003f0a0a9290 */ /* 0x000fe4000fffe13f */
[----:B------:R-:W-:Y:S02]  /*09d0*/  UMOV UR7, URZ ;  /* 0x0000003f00077c82 */ /* 0x000fe40008000000 */
[----:B------:R-:W-:Y:S02]  /*09e0*/  USEL UR10, UR4, UR10, !UP2 ;  /* 0x0000000a040a7287 */ /* 0x000fe4000d000000 */
[----:B------:R-:W-:Y:S02]  /*09f0*/  @!UP3 UIADD3 UR5, UR5, -UR15, URZ ;  /* 0x8000000f0505b290 */ /* 0x000fe4000fffe03f */
[----:B------:R-:W-:-:S02]  /*0a00*/  USHF.L.U32 UR11, UR10, 0x7, URZ ;  /* 0x000000070a0b7899 */ /* 0x000fc4000800063f */
[----:B------:R-:W-:Y:S02]  /*0a10*/  @!UP0 UIADD3 UR5, -UR5, URZ, URZ ;  /* 0x0000003f05058290 */ /* 0x000fe4000fffe13f */
[----:B------:R-:W-:Y:S02]  /*0a20*/  ULDC.64 UR14, c[0x0][0x118] ;  /* 0x00004600000e7ab9 */ /* 0x000fe40000000a00 */
[----:B------:R-:W-:Y:S01]  /*0a30*/  LOP3.LUT R12, R4, UR11, RZ, 0xfc, !PT ;  /* 0x0000000b040c7c12 */ /* 0x000fe2000f8efcff */
[----:B------:R-:W-:Y:S01]  /*0a40*/  USEL UR4, UR4, UR5, !UP2 ;  /* 0x0000000504047287 */ /* 0x000fe2000d000000 */
[----:B------:R-:W-:Y:S02]  /*0a50*/  IMAD.U32 R13, RZ, RZ, UR11 ;  /* 0x0000000bff0d7e24 */ /* 0x000fe4000f8e00ff */
[----:B------:R-:W-:Y:S01]  /*0a60*/  IMAD.U32 R15, RZ, RZ, UR11 ;  /* 0x0000000bff0f7e24 */ /* 0x000fe2000f8e00ff */
[----:B------:R-:W-:Y:S01]  /*0a70*/  ULEA UR4, UR6, UR4, 0x3 ;  /* 0x0000000406047291 */ /* 0x000fe2000f8e183f */
[----:B------:R-:W-:Y:S01]  /*0a80*/  IMAD.HI R3, R12, 0x2aaaaaab, RZ ;  /* 0x2aaaaaab0c037827 */ /* 0x000fe200078e02ff */
[--C-:B------:R-:W-:Y:S01]  /*0a90*/  LOP3.LUT R13, R13, 0x20, R4.reuse, 0xfe, !PT ;  /* 0x000000200d0d7812 */ /* 0x100fe200078efe04 */
[----:B------:R-:W-:Y:S01]  /*0aa0*/  UMOV UR6, URZ ;  /* 0x0000003f00067c82 */ /* 0x000fe20008000000 */
[----:B------:R-:W-:Y:S01]  /*0ab0*/  LOP3.LUT R15, R15, 0x60, R4, 0xfe, !PT ;  /* 0x000000600f0f7812 */ /* 0x000fe200078efe04 */
[----:B------:R-:W-:Y:S01]  /*0ac0*/  USHF.L.U32 UR10, UR4, 0x8, URZ ;  /* 0x00000008040a7899 */ /* 0x000fe2000800063f */
[----:B------:R-:W-:Y:S01]  /*0ad0*/  SHF.R.U32.HI R6, RZ, 0x1f, R3 ;  /* 0x0000001fff067819 */ /* 0x000fe20000011603 */
[----:B------:R-:W-:-:S02]  /*0ae0*/  UMOV UR5, URZ ;  /* 0x0000003f00057c82 */ /* 0x000fc40008000000 */
[----:B------:R-:W-:Y:S01]  /*0af0*/  UMOV UR4, URZ ;  /* 0x0000003f00047c82 */ /* 0x000fe20008000000 */
[----:B------:R-:W-:Y:S01]  /*0b00*/  LEA.HI R21, R3, R6, RZ, 0x17 ;  /* 0x0000000603157211 */ /* 0x000fe200078fb8ff */
[----:B------:R-:W-:Y:S01]  /*0b10*/  IMAD.U32 R7, RZ, RZ, UR10 ;  /* 0x0000000aff077e24 */ /* 0x000fe2000f8e00ff */
[----:B------:R-:W-:Y:S01]  /*0b20*/  LOP3.LUT R3, R214, R5, RZ, 0x3c, !PT ;  /* 0x00000005d6037212 */ /* 0x000fe200078e3cff */
[----:B------:R-:W-:Y:S02]  /*0b30*/  IMAD.U32 R5, RZ, RZ, UR11 ;  /* 0x0000000bff057e24 */ /* 0x000fe4000f8e00ff */
[----:B------:R-:W-:Y:S01]  /*0b40*/  IMAD.U32 R9, RZ, RZ, UR10 ;  /* 0x0000000aff097e24 */ /* 0x000fe2000f8e00ff */
[--C-:B------:R-:W-:Y:S01]  /*0b50*/  LOP3.LUT R6, R7, 0x20, R4.reuse, 0xfe, !PT ;  /* 0x0000002007067812 */ /* 0x100fe200078efe04 */
[----:B------:R-:W-:Y:S01]  /*0b60*/  IMAD.U32 R17, RZ, RZ, UR10 ;  /* 0x0000000aff117e24 */ /* 0x000fe2000f8e00ff */
[--C-:B------:R-:W-:Y:S01]  /*0b70*/  LOP3.LUT R14, R5, 0x40, R4.reuse, 0xfe, !PT ;  /* 0x00000040050e7812 */ /* 0x100fe200078efe04 */
[----:B------:R-:W-:Y:S01]  /*0b80*/  IMAD.U32 R19, RZ, RZ, UR10 ;  /* 0x0000000aff137e24 */ /* 0x000fe2000f8e00ff */
[----:B------:R-:W-:Y:S01]  /*0b90*/  LOP3.LUT R5, R4, UR10, RZ, 0xfc, !PT ;  /* 0x0000000a04057c12 */ /* 0x000fe2000f8efcff */
[----:B------:R-:W-:Y:S01]  /*0ba0*/  IMAD.U32 R11, RZ, RZ, UR10 ;  /* 0x0000000aff0b7e24 */ /* 0x000fe2000f8e00ff */
[--C-:B------:R-:W-:Y:S01]  /*0bb0*/  LOP3.LUT R7, R9, 0x40, R4.reuse, 0xfe, !PT ;  /* 0x0000004009077812 */ /* 0x100fe200078efe04 */
[----:B------:R-:W-:Y:S01]  /*0bc0*/  IMAD.HI R18, R6, 0x7f807f81, RZ ;  /* 0x7f807f8106127827 */ /* 0x000fe200078e02ff */
[----:B------:R-:W-:-:S02]  /*0bd0*/  LOP3.LUT R9, R17, 0x80, R4, 0xfe, !PT ;  /* 0x0000008011097812 */ /* 0x000fc400078efe04 */
[--C-:B------:R-:W-:Y:S01]  /*0be0*/  LOP3.LUT R10, R19, 0xa0, R4.reuse, 0xfe, !PT ;  /* 0x000000a0130a7812 */ /* 0x100fe200078efe04 */
[----:B------:R-:W-:Y:S01]  /*0bf0*/  IMAD.HI R16, R5, 0x7f807f81, RZ ;  /* 0x7f807f8105107827 */ /* 0x000fe200078e02ff */
[----:B------:R-:W-:-:S03]  /*0c00*/  LOP3.LUT R8, R11, 0x60, R4, 0xfe, !PT ;  /* 0x000000600b087812 */ /* 0x000fc600078efe04 */
[----:B------:R-:W-:Y:S01]  /*0c10*/  IMAD.U32 R23, RZ, RZ, UR10 ;  /* 0x0000000aff177e24 */ /* 0x000fe2000f8e00ff */
[----:B------:R-:W-:Y:S01]  /*0c20*/  SHF.R.U32.HI R17, RZ, 0x1f, R16 ;  /* 0x0000001fff117819 */ /* 0x000fe20000011610 */
[----:B------:R-:W-:Y:S02]  /*0c30*/  IMAD.U32 R25, RZ, RZ, UR10 ;  /* 0x0000000aff197e24 */ /* 0x000fe4000f8e00ff */
[----:B------:R-:W-:Y:S01]  /*0c40*/  IMAD.HI R19, R7, 0x7f807f81, RZ ;  /* 0x7f807f8107137827 */ /* 0x000fe200078e02ff */
[----:B------:R-:W-:Y:S02]  /*0c50*/  LEA.HI.SX32 R16, R16, R17, 0x15 ;  /* 0x0000001110107211 */ /* 0x000fe400078faaff */
[----:B------:R-:W-:Y:S01]  /*0c60*/  SHF.R.U32.HI R17, RZ, 0x1f, R18 ;  /* 0x0000001fff117819 */ /* 0x000fe20000011612 */
[----:B------:R-:W-:Y:S01]  /*0c70*/  IMAD R3, R4, 0x80, R3 ;  /* 0x0000008004037824 */ /* 0x000fe200078e0203 */
[----:B------:R-:W-:Y:S01]  /*0c80*/  LOP3.LUT R11, R23, 0xc0, R4, 0xfe, !PT ;  /* 0x000000c0170b7812 */ /* 0x000fe200078efe04 */
[----:B------:R-:W-:Y:S01]  /*0c90*/  IMAD R36, R21, -0xc00, R12 ;  /* 0xfffff40015247824 */ /* 0x000fe200078e020c */
[----:B------:R-:W-:Y:S01]  /*0ca0*/  LOP3.LUT R4, R25, 0xe0, R4, 0xfe, !PT ;  /* 0x000000e019047812 */ /* 0x000fe200078efe04 */
[----:B------:R-:W-:Y:S01]  /*0cb0*/  IMAD.HI R20, R8, 0x7f807f81, RZ ;  /* 0x7f807f8108147827 */ /* 0x000fe200078e02ff */
[----:B------:R-:W-:-:S02]  /*0cc0*/  LEA.HI.SX32 R17, R18, R17, 0x15 ;  /* 0x0000001112117211 */ /* 0x000fc400078faaff */
[----:B------:R-:W-:Y:S01]  /*0cd0*/  SHF.R.U32.HI R12, RZ, 0x1f, R19 ;  /* 0x0000001fff0c7819 */ /* 0x000fe20000011613 */
[----:B------:R-:W-:-:S03]  /*0ce0*/  IMAD.HI R18, R9, 0x7f807f81, RZ ;  /* 0x7f807f8109127827 */ /* 0x000fc600078e02ff */
[----:B------:R-:W-:Y:S01]  /*0cf0*/  LEA.HI.SX32 R12, R19, R12, 0x15 ;  /* 0x0000000c130c7211 */ /* 0x000fe200078faaff */
[----:B------:R-:W-:Y:S01]  /*0d00*/  IMAD R16, R16, -0x1010, R5 ;  /* 0xffffeff010107824 */ /* 0x000fe200078e0205 */
[----:B------:R-:W-:Y:S01]  /*0d10*/  SHF.R.U32.HI R5, RZ, 0x1f, R20 ;  /* 0x0000001fff057819 */ /* 0x000fe20000011614 */
[----:B------:R-:W-:Y:S01]  /*0d20*/  IMAD.HI R24, R4, 0x7f807f81, RZ ;  /* 0x7f807f8104187827 */ /* 0x000fe200078e02ff */
[----:B------:R-:W-:Y:S02]  /*0d30*/  SHF.R.U32.HI R19, RZ, 0x1f, R18 ;  /* 0x0000001fff137819 */ /* 0x000fe40000011612 */
[----:B------:R-:W-:Y:S01]  /*0d40*/  LEA.HI.SX32 R5, R20, R5, 0x15 ;  /* 0x0000000514057211 */ /* 0x000fe200078faaff */
[----:B------:R-:W-:Y:S01]  /*0d50*/  IMAD R17, R17, -0x1010, R6 ;  /* 0xffffeff011117824 */ /* 0x000fe200078e0206 */
[----:B------:R-:W-:Y:S01]  /*0d60*/  SHF.R.U32.HI R25, RZ, 0x1f, R24 ;  /* 0x0000001fff197819 */ /* 0x000fe20000011618 */
[----:B------:R-:W-:Y:S01]  /*0d70*/  IMAD R12, R12, -0x1010, R7 ;  /* 0xffffeff00c0c7824 */ /* 0x000fe200078e0207 */
[----:B------:R-:W-:Y:S01]  /*0d80*/  LEA.HI.SX32 R18, R18, R19, 0x15 ;  /* 0x0000001312127211 */ /* 0x000fe200078faaff */
[----:B------:R-:W-:Y:S01]  /*0d90*/  IMAD.HI R21, R10, 0x7f807f81, RZ ;  /* 0x7f807f810a157827 */ /* 0x000fe200078e02ff */
[----:B------:R-:W-:-:S02]  /*0da0*/  PRMT R6, R13, 0x9910, RZ ;  /* 0x000099100d067816 */ /* 0x000fc400000000ff */
[----:B------:R-:W-:Y:S01]  /*0db0*/  PRMT R19, R15, 0x9910, RZ ;  /* 0x000099100f137816 */ /* 0x000fe200000000ff */
[----:B------:R-:W-:Y:S01]  /*0dc0*/  IMAD R5, R5, -0x1010, R8 ;  /* 0xffffeff005057824 */ /* 0x000fe200078e0208 */
[----:B------:R-:W-:Y:S01]  /*0dd0*/  LEA.HI.SX32 R25, R24, R25, 0x15 ;  /* 0x0000001918197211 */ /* 0x000fe200078faaff */
[----:B------:R-:W-:Y:S01]  /*0de0*/  IMAD R6, R6, 0x2aab, RZ ;  /* 0x00002aab06067824 */ /* 0x000fe200078e02ff */
[----:B------:R-:W-:Y:S01]  /*0df0*/  PRMT R7, R14, 0x9910, RZ ;  /* 0x000099100e077816 */ /* 0x000fe200000000ff */
[----:B------:R-:W-:Y:S01]  /*0e00*/  IMAD.MOV.U32 R8, RZ, RZ, R19 ;  /* 0x000000ffff087224 */ /* 0x000fe200078e0013 */
[----:B------:R-:W-:Y:S01]  /*0e10*/  SHF.R.U32.HI R20, RZ, 0x1f, R21 ;  /* 0x0000001fff147819 */ /* 0x000fe20000011615 */
[----:B------:R-:W-:Y:S01]  /*0e20*/  IMAD R25, R25, -0x1010, R4 ;  /* 0xffffeff019197824 */ /* 0x000fe200078e0204 */
[----:B------:R-:W-:Y:S01]  /*0e30*/  SHF.R.S32.HI R4, RZ, 0x10, R6 ;  /* 0x00000010ff047819 */ /* 0x000fe20000011406 */
[----:B------:R-:W-:Y:S01]  /*0e40*/  IMAD R7, R7, 0x2aab, RZ ;  /* 0x00002aab07077824 */ /* 0x000fe200078e02ff */
[----:B------:R-:W-:Y:S01]  /*0e50*/  LEA.HI.SX32 R21, R21, R20, 0x15 ;  /* 0x0000001415157211 */ /* 0x000fe200078faaff */
[----:B------:R-:W-:-:S03]  /*0e60*/  IMAD.HI R22, R11, 0x7f807f81, RZ ;  /* 0x7f807f810b167827 */ /* 0x000fc600078e02ff */
[----:B------:R-:W-:Y:S01]  /*0e70*/  SHF.R.S32.HI R6, RZ, 0x10, R7 ;  /* 0x00000010ff067819 */ /* 0x000fe20000011407 */
[----:B------:R-:W-:Y:S01]  /*0e80*/  IMAD R8, R8, 0x2aab, RZ ;  /* 0x00002aab08087824 */ /* 0x000fe200078e02ff */
[----:B------:R-:W-:Y:S01]  /*0e90*/  SHF.R.U32.HI R23, RZ, 0x1f, R22 ;  /* 0x0000001fff177819 */ /* 0x000fe20000011616 */
[----:B------:R-:W-:Y:S01]  /*0ea0*/  IMAD R18, R18, -0x1010, R9 ;  /* 0xffffeff012127824 */ /* 0x000fe200078e0209 */
[----:B------:R-:W-:Y:S01]  /*0eb0*/  LOP3.LUT R9, R4, 0xffff, RZ, 0xc0, !PT ;  /* 0x0000ffff04097812 */ /* 0x000fe200078ec0ff */
[----:B------:R-:W-:Y:S01]  /*0ec0*/  IMAD R21, R21, -0x1010, R10 ;  /* 0xffffeff015157824 */ /* 0x000fe200078e020a */
[----:B------:R-:W-:Y:S01]  /*0ed0*/  SHF.R.S32.HI R7, RZ, 0x10, R8 ;  /* 0x00000010ff077819 */ /* 0x000fe20000011408 */
[----:B------:R-:W-:Y:S01]  /*0ee0*/  IMAD R8, R17, 0xc00, RZ ;  /* 0x00000c0011087824 */ /* 0x000fe200078e02ff */
[----:B------:R-:W-:Y:S01]  /*0ef0*/  SHF.R.U32.HI R4, RZ, 0xf, R9 ;  /* 0x0000000fff047819 */ /* 0x000fe20000011609 */
[----:B------:R-:W-:Y:S01]  /*0f00*/  IMAD R16, R16, 0xc00, RZ ;  /* 0x00000c0010107824 */ /* 0x000fe200078e02ff */
[----:B------:R-:W-:Y:S01]  /*0f10*/  LEA.HI.SX32 R22, R22, R23, 0x15 ;  /* 0x0000001716167211 */ /* 0x000fe200078faaff */
[----:B------:R-:W-:Y:S01]  /*0f20*/  IMAD R18, R18, 0xc00, RZ ;  /* 0x00000c0012127824 */ /* 0x000fe200078e02ff */
[----:B------:R-:W-:Y:S01]  /*0f30*/  LOP3.LUT R10, R7, 0xffff, RZ, 0xc0, !PT ;  /* 0x0000ffff070a7812 */ /* 0x000fe200078ec0ff */
[----:B------:R-:W-:Y:S01]  /*0f40*/  IMAD R12, R12, 0xc00, RZ ;  /* 0x00000c000c0c7824 */ /* 0x000fe200078e02ff */
[----:B------:R-:W-:Y:S01]  /*0f50*/  LEA.HI R4, R9, R4, RZ, 0x17 ;  /* 0x0000000409047211 */ /* 0x000fe200078fb8ff */
[----:B------:R-:W-:Y:S01]  /*0f60*/  IMAD R22, R22, -0x1010, R11 ;  /* 0xffffeff016167824 */ /* 0x000fe200078e020b */
[----:B------:R-:W-:Y:S01]  /*0f70*/  SHF.R.U32.HI R7, RZ, 0xf, R10 ;  /* 0x0000000fff077819 */ /* 0x000fe2000001160a */
[----:B------:R-:W-:Y:S01]  /*0f80*/  IMAD R36, R36, 0xc00, RZ ;  /* 0x00000c0024247824 */ /* 0x000fe200078e02ff */
[----:B------:R-:W-:Y:S01]  /*0f90*/  LOP3.LUT R11, R6, 0xffff, RZ, 0xc0, !PT ;  /* 0x0000ffff060b7812 */ /* 0x000fe200078ec0ff */
[----:B------:R-:W-:Y:S01]  /*0fa0*/  IMAD R38, R22, 0xc00, RZ ;  /* 0x00000c0016267824 */ /* 0x000fe200078e02ff */
[----:B------:R-:W-:-:S02]  /*0fb0*/  PRMT R4, R4, 0x9910, RZ ;  /* 0x0000991004047816 */ /* 0x000fc400000000ff */
[----:B------:R-:W-:Y:S01]  /*0fc0*/  LEA.HI R7, R10, R7, RZ, 0x17 ;  /* 0x000000070a077211 */ /* 0x000fe200078fb8ff */
[----:B------:R-:W-:Y:S01]  /*0fd0*/  IMAD R10, R5, 0xc00, RZ ;  /* 0x00000c00050a7824 */ /* 0x000fe200078e02ff */
[----:B------:R-:W-:Y:S01]  /*0fe0*/  SHF.R.U32.HI R6, RZ, 0xf, R11 ;  /* 0x0000000fff067819 */ /* 0x000fe2000001160b */
[----:B------:R-:W-:Y:S01]  /*0ff0*/  IMAD R4, R4, 0xc00, RZ ;  /* 0x00000c0004047824 */ /* 0x000fe200078e02ff */
[----:B------:R-:W-:Y:S02]  /*1000*/  PRMT R7, R7, 0x9910, RZ ;  /* 0x0000991007077816 */ /* 0x000fe400000000ff */
[----:B------:R-:W-:Y:S01]  /*1010*/  LEA.HI R6, R11, R6, RZ, 0x17 ;  /* 0x000000060b067211 */ /* 0x000fe200078fb8ff */
[----:B------:R-:W-:Y:S01]  /*1020*/  IMAD.MOV R4, RZ, RZ, -R4 ;  /* 0x000000ffff047224 */ /* 0x000fe200078e0a04 */
[----:B------:R-:W-:Y:S02]  /*1030*/  LOP3.LUT R5, R10, 0x70, R37, 0xf8, !PT ;  /* 0x000000700a057812 */ /* 0x000fe400078ef825 */
[----:B------:R-:W-:-:S02]  /*1040*/  PRMT R6, R6, 0x9910, RZ ;  /* 0x0000991006067816 */ /* 0x000fc400000000ff */
[C---:B------:R-:W-:Y:S02]  /*1050*/  IADD3 R30, P1, R5.reuse, c[0x0][0x160], RZ ;  /* 0x00005800051e7a10 */ /* 0x040fe40007f3e0ff */
[----:B------:R-:W-:Y:S02]  /*1060*/  PRMT R4, R4, 0x7710, RZ ;  /* 0x0000771004047816 */ /* 0x000fe400000000ff */
[----:B------:R-:W-:Y:S01]  /*1070*/  LEA.HI.X.SX32 R31, R5, c[0x0][0x164], 0x1, P1 ;  /* 0x00005900051f7a11 */ /* 0x000fe200008f0eff */
[----:B------:R-:W-:Y:S01]  /*1080*/  IMAD.MOV.U32 R5, RZ, RZ, R6 ;  /* 0x000000ffff057224 */ /* 0x000fe200078e0006 */
[----:B------:R-:W-:Y:S01]  /*1090*/  LOP3.LUT R9, R8, 0x70, R37, 0xf8, !PT ;  /* 0x0000007008097812 */ /* 0x000fe200078ef825 */
[----:B------:R-:W-:Y:S01]  /*10a0*/  IMAD.MOV.U32 R6, RZ, RZ, R7 ;  /* 0x000000ffff067224 */ /* 0x000fe200078e0007 */
[--C-:B------:R-:W-:Y:S01]  /*10b0*/  LOP3.LUT R17, R16, 0x70, R37.reuse, 0xf8, !PT ;  /* 0x0000007010117812 */ /* 0x100fe200078ef825 */
[----:B------:R-:W-:Y:S01]  /*10c0*/  IMAD.IADD R13, R13, 0x1, R4 ;  /* 0x000000010d0d7824 */ /* 0x000fe200078e0204 */
[----:B------:R-:W-:Y:S01]  /*10d0*/  IADD3 R26, P6, R9, c[0x0][0x160], RZ ;  /* 0x00005800091a7a10 */ /* 0x000fe20007fde0ff */
[----:B------:R-:W-:Y:S01]  /*10e0*/  IMAD R4, R5, 0xc00, RZ ;  /* 0x00000c0005047824 */ /* 0x000fe200078e02ff */
[----:B------:R-:W-:Y:S01]  /*10f0*/  IADD3 R32, P5, R17, c[0x0][0x160], RZ ;  /* 0x0000580011207a10 */ /* 0x000fe20007fbe0ff */
[----:B------:R-:W-:Y:S01]  /*1100*/  IMAD R5, R6, 0xc00, RZ ;  /* 0x00000c0006057824 */ /* 0x000fe200078e02ff */
[----:B------:R-:W-:Y:S01]  /*1110*/  LEA.HI.X.SX32 R27, R9, c[0x0][0x164], 0x1, P6 ;  /* 0x00005900091b7a11 */ /* 0x000fe200030f0eff */
[----:B------:R-:W-:Y:S01]  /*1120*/  IMAD R6, R21, 0xc00, RZ ;  /* 0x00000c0015067824 */ /* 0x000fe200078e02ff */
[----:B------:R-:W-:Y:S01]  /*1130*/  LEA.HI.X.SX32 R33, R17, c[0x0][0x164], 0x1, P5 ;  /* 0x0000590011217a11 */ /* 0x000fe200028f0eff */
[----:B------:R-:W-:Y:S01]  /*1140*/  IMAD.MOV R9, RZ, RZ, -R4 ;  /* 0x000000ffff097224 */ /* 0x000fe200078e0a04 */
[----:B------:R-:W-:Y:S01]  /*1150*/  LOP3.LUT R7, R18, 0x70, R37, 0xf8, !PT ;  /* 0x0000007012077812 */ /* 0x000fe200078ef825 */
[----:B------:R-:W-:Y:S01]  /*1160*/  IMAD.MOV R20, RZ, RZ, -R5 ;  /* 0x000000ffff147224 */ /* 0x000fe200078e0a05 */
[----:B------:R-:W-:Y:S01]  /*1170*/  LOP3.LUT R4, R6, 0x70, R37, 0xf8, !PT ;  /* 0x0000007006047812 */ /* 0x000fe200078ef825 */
[----:B------:R1:W-:Y:S01]  /*1180*/  LDGSTS.E.BYPASS.128 [R3], [R32.64] ;  /* 0x0000000020037fae */ /* 0x0003e2000b901c4e */
[----:B------:R-:W-:-:S02]  /*1190*/  PRMT R5, R9, 0x7710, RZ ;  /* 0x0000771009057816 */ /* 0x000fc400000000ff */
[----:B------:R-:W-:Y:S01]  /*11a0*/  IADD3 R72, P3, R4, c[0x0][0x160], RZ ;  /* 0x0000580004487a10 */ /* 0x000fe20007f7e0ff */
[----:B------:R2:W-:Y:S01]  /*11b0*/  LDGSTS.E.BYPASS.128 [R3+0x1000], [R26.64] ;  /* 0x010000001a037fae */ /* 0x0005e2000b901c4e */
[----:B------:R-:W-:Y:S01]  /*11c0*/  PRMT R20, R20, 0x7710, RZ ;  /* 0x0000771014147816 */ /* 0x000fe200000000ff */
[----:B------:R-:W-:Y:S01]  /*11d0*/  IMAD.IADD R14, R14, 0x1, R5 ;  /* 0x000000010e0e7824 */ /* 0x000fe200078e0205 */
[----:B------:R-:W-:Y:S01]  /*11e0*/  LEA.HI.X.SX32 R73, R4, c[0x0][0x164], 0x1, P3 ;  /* 0x0000590004497a11 */ /* 0x000fe200018f0eff */
[----:B------:R-:W-:Y:S01]  /*11f0*/  IMAD R4, R25, 0xc00, RZ ;  /* 0x00000c0019047824 */ /* 0x000fe200078e02ff */
[----:B------:R-:W-:Y:S01]  /*1200*/  IADD3 R34, P2, R7, c[0x0][0x160], RZ ;  /* 0x0000580007227a10 */ /* 0x000fe20007f5e0ff */
[----:B------:R-:W-:Y:S01]  /*1210*/  IMAD.IADD R15, R15, 0x1, R20 ;  /* 0x000000010f0f7824 */ /* 0x000fe200078e0214 */
[----:B------:R-:W-:Y:S02]  /*1220*/  LOP3.LUT R11, R12, 0x70, R37, 0xf8, !PT ;  /* 0x000000700c0b7812 */ /* 0x000fe400078ef825 */
[----:B------:R-:W-:-:S02]  /*1230*/  LEA.HI.X.SX32 R35, R7, c[0x0][0x164], 0x1, P2 ;  /* 0x0000590007237a11 */ /* 0x000fc400010f0eff */
[--C-:B------:R-:W-:Y:S02]  /*1240*/  LOP3.LUT R5, R4, 0x70, R37.reuse, 0xf8, !PT ;  /* 0x0000007004057812 */ /* 0x100fe400078ef825 */
[----:B--2---:R-:W-:Y:S02]  /*1250*/  LEA.HI.X.SX32 R27, R8, c[0x0][0x164], 0x1, P6 ;  /* 0x00005900081b7a11 */ /* 0x004fe400030f0eff */
[----:B------:R-:W-:Y:S02]  /*1260*/  PRMT R8, R13, 0x9910, RZ ;  /* 0x000099100d087816 */ /* 0x000fe400000000ff */
[----:B-1----:R-:W-:Y:S02]  /*1270*/  LEA.HI.X.SX32 R33, R16, c[0x0][0x164], 0x1, P5 ;  /* 0x0000590010217a11 */ /* 0x002fe400028f0eff */
[----:B------:R-:W-:Y:S01]  /*1280*/  PRMT R14, R14, 0x9910, RZ ;  /* 0x000099100e0e7816 */ /* 0x000fe200000000ff */
[----:B------:R-:W-:Y:S01]  /*1290*/  IMAD R8, R8, 0xc00, RZ ;  /* 0x00000c0008087824 */ /* 0x000fe200078e02ff */
[----:B------:R-:W-:-:S02]  /*12a0*/  LOP3.LUT R7, R36, 0x70, R37, 0xf8, !PT ;  /* 0x0000007024077812 */ /* 0x000fc400078ef825 */
[----:B------:R-:W-:Y:S01]  /*12b0*/  PRMT R16, R15, 0x9910, RZ ;  /* 0x000099100f107816 */ /* 0x000fe200000000ff */
[----:B------:R-:W-:Y:S01]  /*12c0*/  IMAD R14, R14, 0xc00, RZ ;  /* 0x00000c000e0e7824 */ /* 0x000fe200078e02ff */
[----:B------:R-:W-:Y:S02]  /*12d0*/  IADD3 R28, P0, R11, c[0x0][0x160], RZ ;  /* 0x000058000b1c7a10 */ /* 0x000fe40007f1e0ff */
[----:B------:R-:W-:Y:S01]  /*12e0*/  IADD3 R136, P5, R5, c[0x0][0x160], RZ ;  /* 0x0000580005887a10 */ /* 0x000fe20007fbe0ff */
[----:B------:R-:W-:Y:S01]  /*12f0*/  IMAD R16, R16, 0xc00, RZ ;  /* 0x00000c0010107824 */ /* 0x000fe200078e02ff */
[----:B------:R-:W-:Y:S02]  /*1300*/  LOP3.LUT R9, R38, 0x70, R37, 0xf8, !PT ;  /* 0x0000007026097812 */ /* 0x000fe400078ef825 */
[----:B------:R-:W-:Y:S02]  /*1310*/  IADD3 R138, P6, R7, c[0x0][0x168], RZ ;  /* 0x00005a00078a7a10 */ /* 0x000fe40007fde0ff */
[----:B------:R-:W-:-:S02]  /*1320*/  LEA.HI.X.SX32 R29, R11, c[0x0][0x164], 0x1, P0 ;  /* 0x000059000b1d7a11 */ /* 0x000fc400000f0eff */
[----:B------:R-:W-:Y:S02]  /*1330*/  LEA.HI.X.SX32 R137, R5, c[0x0][0x164], 0x1, P5 ;  /* 0x0000590005897a11 */ /* 0x000fe400028f0eff */
[----:B------:R-:W-:Y:S01]  /*1340*/  IADD3 R74, P4, R9, c[0x0][0x160], RZ ;  /* 0x00005800094a7a10 */ /* 0x000fe20007f9e0ff */
[----:B------:R1:W-:Y:S01]  /*1350*/  LDGSTS.E.BYPASS.128 [R3+0x2000], [R28.64] ;  /* 0x020000001c037fae */ /* 0x0003e2000b901c4e */
[----:B------:R-:W-:Y:S02]  /*1360*/  LEA.HI.X.SX32 R139, R7, c[0x0][0x16c], 0x1, P6 ;  /* 0x00005b00078b7a11 */ /* 0x000fe400030f0eff */
[--C-:B------:R-:W-:Y:S01]  /*1370*/  LOP3.LUT R5, R8, 0x70, R37.reuse, 0xf8, !PT ;  /* 0x0000007008057812 */ /* 0x100fe200078ef825 */
[----:B------:R2:W-:Y:S01]  /*1380*/  LDGSTS.E.BYPASS.128 [R3+0x3000], [R30.64] ;  /* 0x030000001e037fae */ /* 0x0005e2000b901c4e */
[--C-:B------:R-:W-:Y:S02]  /*1390*/  LOP3.LUT R7, R14, 0x70, R37.reuse, 0xf8, !PT ;  /* 0x000000700e077812 */ /* 0x100fe400078ef825 */
[----:B------:R-:W-:Y:S01]  /*13a0*/  LOP3.LUT R37, R16, 0x70, R37, 0xf8, !PT ;  /* 0x0000007010257812 */ /* 0x000fe200078ef825 */
[----:B------:R3:W-:Y:S01]  /*13b0*/  LDGSTS.E.BYPASS.128 [R3+0x4000], [R34.64] ;  /* 0x0400000022037fae */ /* 0x0007e2000b901c4e */
[----:B------:R-:W-:-:S02]  /*13c0*/  LEA.HI.X.SX32 R75, R9, c[0x0][0x164], 0x1, P4 ;  /* 0x00005900094b7a11 */ /* 0x000fc400020f0eff */
[----:B-1----:R-:W-:Y:S01]  /*13d0*/  LEA.HI.X.SX32 R29, R12, c[0x0][0x164], 0x1, P0 ;  /* 0x000059000c1d7a11 */ /* 0x002fe200000f0eff */
[----:B------:R1:W-:Y:S01]  /*13e0*/  LDGSTS.E.BYPASS.128 [R3+0x5000], [R72.64] ;  /* 0x0500000048037fae */ /* 0x0003e2000b901c4e */
[----:B------:R-:W-:Y:S01]  /*13f0*/  IADD3 R20, P0, R5, c[0x0][0x168], RZ ;  /* 0x00005a0005147a10 */ /* 0x000fe20007f1e0ff */
[----:B------:R-:W-:Y:S01]  /*1400*/  CS2R R12, SRZ ;  /* 0x00000000000c7805 */ /* 0x000fe2000001ff00 */
[----:B--2---:R-:W-:Y:S01]  /*1410*/  LEA.HI.X.SX32 R31, R10, c[0x0][0x164], 0x1, P1 ;  /* 0x000059000a1f7a11 */ /* 0x004fe200008f0eff */
[----:B------:R2:W-:Y:S01]  /*1420*/  LDGSTS.E.BYPASS.128 [R3+0x6000], [R74.64] ;  /* 0x060000004a037fae */ /* 0x0005e2000b901c4e */
[----:B------:R-:W-:Y:S01]  /*1430*/  IADD3 R22, P1, R7, c[0x0][0x168], RZ ;  /* 0x00005a0007167a10 */ /* 0x000fe20007f3e0ff */
[----:B------:R-:W-:Y:S01]  /*1440*/  CS2R R10, SRZ ;  /* 0x00000000000a7805 */ /* 0x000fe2000001ff00 */
[----:B---3--:R-:W-:Y:S01]  /*1450*/  LEA.HI.X.SX32 R35, R18, c[0x0][0x164], 0x1, P2 ;  /* 0x0000590012237a11 */ /* 0x008fe200010f0eff */
[----:B------:R3:W-:Y:S01]  /*1460*/  LDGSTS.E.BYPASS.128 [R3+0x7000], [R136.64] ;  /* 0x0700000088037fae */ /* 0x0007e2000b901c4e */
[----:B------:R-:W-:Y:S01]  /*1470*/  IADD3 R24, P2, R37, c[0x0][0x168], RZ ;  /* 0x00005a0025187a10 */ /* 0x000fe20007f5e0ff */
[----:B------:R-:W-:Y:S01]  /*1480*/  CS2R R18, SRZ ;  /* 0x0000000000127805 */ /* 0x000fe2000001ff00 */
[----:B------:R-:W-:Y:S01]  /*1490*/  LEA.HI.X.SX32 R21, R5, c[0x0][0x16c], 0x1, P0 ;  /* 0x00005b0005157a11 */ /* 0x000fe200000f0eff */
[----:B------:R-:W0:Y:S01]  /*14a0*/  LDGDEPBAR ;  /* 0x00000000000079af */ /* 0x000e220000000000 */
[----:B------:R-:W-:-:S02]  /*14b0*/  LEA.HI.X.SX32 R23, R7, c[0x0][0x16c], 0x1, P1 ;  /* 0x00005b0007177a11 */ /* 0x000fc400008f0eff */
[----:B------:R-:W-:Y:S01]  /*14c0*/  LEA.HI.X.SX32 R25, R37, c[0x0][0x16c], 0x1, P2 ;  /* 0x00005b0025197a11 */ /* 0x000fe200010f0eff */
[----:B------:R4:W-:Y:S01]  /*14d0*/  LDGSTS.E.BYPASS.128 [R3+0x10000], [R138.64] ;  /* 0x100000008a037fae */ /* 0x0009e2000b901c4e */
[----:B-1----:R-:W-:Y:S02]  /*14e0*/  LEA.HI.X.SX32 R73, R6, c[0x0][0x164], 0x1, P3 ;  /* 0x0000590006497a11 */ /* 0x002fe400018f0eff */
[----:B--2---:R-:W-:Y:S01]  /*14f0*/  LEA.HI.X.SX32 R75, R38, c[0x0][0x164], 0x1, P4 ;  /* 0x00005900264b7a11 */ /* 0x004fe200020f0eff */
[----:B------:R1:W-:Y:S01]  /*1500*/  LDGSTS.E.BYPASS.128 [R3+0x11000], [R20.64] ;  /* 0x1100000014037fae */ /* 0x0003e2000b901c4e */
[----:B---3--:R-:W-:Y:S01]  /*1510*/  LEA.HI.X.SX32 R137, R4, c[0x0][0x164], 0x1, P5 ;  /* 0x0000590004897a11 */ /* 0x008fe200028f0eff */
[----:B------:R-:W-:Y:S01]  /*1520*/  CS2R R38, SRZ ;  /* 0x0000000000267805 */ /* 0x000fe2000001ff00 */
[----:B------:R-:W-:Y:S01]  /*1530*/  IADD3 R221, P3, R32, 0x100, RZ ;  /* 0x0000010020dd7810 */ /* 0x000fe20007f7e0ff */
[----:B------:R2:W-:Y:S01]  /*1540*/  LDGSTS.E.BYPASS.128 [R3+0x12000], [R22.64] ;  /* 0x1200000016037fae */ /* 0x0005e2000b901c4e */
[----:B------:R-:W-:Y:S01]  /*1550*/  IADD3 R233, P4, R74, 0x100, RZ ;  /* 0x000001004ae97810 */ /* 0x000fe20007f9e0ff */
[----:B------:R-:W-:Y:S01]  /*1560*/  CS2R R4, SRZ ;  /* 0x0000000000047805 */ /* 0x000fe2000001ff00 */
[----:B------:R-:W-:Y:S01]  /*1570*/  IADD3 R231, P5, R72, 0x100, RZ ;  /* 0x0000010048e77810 */ /* 0x000fe20007fbe0ff */
[----:B------:R3:W-:Y:S01]  /*1580*/  LDGSTS.E.BYPASS.128 [R3+0x13000], [R24.64] ;  /* 0x1300000018037fae */ /* 0x0007e2000b901c4e */
[----:B----4-:R-:W-:Y:S01]  /*1590*/  LEA.HI.X.SX32 R139, R36, c[0x0][0x16c], 0x1, P6 ;  /* 0x00005b00248b7a11 */ /* 0x010fe200030f0eff */
[----:B------:R-:W-:Y:S01]  /*15a0*/  IMAD.X R220, RZ, RZ, R33, P3 ;  /* 0x000000ffffdc7224 */ /* 0x000fe200018e0621 */
[----:B------:R-:W-:Y:S01]  /*15b0*/  IADD3 R229, P6, R34, 0x100, RZ ;  /* 0x0000010022e57810 */ /* 0x000fe20007fde0ff */
[----:B------:R-:W0:Y:S01]  /*15c0*/  LDGDEPBAR ;  /* 0x00000000000079af */ /* 0x000e220000000000 */
[----:B-1----:R-:W-:Y:S01]  /*15d0*/  LEA.HI.X.SX32 R21, R8, c[0x0][0x16c], 0x1, P0 ;  /* 0x00005b0008157a11 */ /* 0x002fe200000f0eff */
[----:B------:R-:W-:Y:S01]  /*15e0*/  IMAD.X R232, RZ, RZ, R75, P4 ;  /* 0x000000ffffe87224 */ /* 0x000fe200020e064b */
[----:B------:R-:W-:Y:S01]  /*15f0*/  IADD3 R237, P0, R138, 0x100, RZ ;  /* 0x000001008aed7810 */ /* 0x000fe20007f1e0ff */
[----:B------:R-:W-:Y:S01]  /*1600*/  BAR.SYNC.DEFER_BLOCKING 0x0 ;  /* 0x0000000000007b1d */ /* 0x000fe20000010000 */
[----:B--2---:R-:W-:Y:S01]  /*1610*/  LEA.HI.X.SX32 R23, R14, c[0x0][0x16c], 0x1, P1 ;  /* 0x00005b000e177a11 */ /* 0x004fe200008f0eff */
[----:B------:R-:W-:Y:S01]  /*1620*/  IMAD.X R230, RZ, RZ, R73, P5 ;  /* 0x000000ffffe67224 */ /* 0x000fe200028e0649 */
[----:B------:R-:W-:Y:S01]  /*1630*/  IADD3 R225, P1, R28, 0x100, RZ ;  /* 0x000001001ce17810 */ /* 0x000fe20007f3e0ff */
[----:B------:R-:W-:Y:S01]  /*1640*/  IMAD.X R236, RZ, RZ, R139, P0 ;  /* 0x000000ffffec7224 */ /* 0x000fe200000e068b */
[----:B---3--:R-:W-:Y:S01]  /*1650*/  LEA.HI.X.SX32 R25, R16, c[0x0][0x16c], 0x1, P2 ;  /* 0x00005b0010197a11 */ /* 0x008fe200010f0eff */
[----:B------:R-:W-:Y:S01]  /*1660*/  CS2R R36, SRZ ;  /* 0x0000000000247805 */ /* 0x000fe2000001ff00 */
[----:B------:R-:W-:Y:S01]  /*1670*/  IADD3 R235, P2, R136, 0x100, RZ ;  /* 0x0000010088eb7810 */ /* 0x000fe20007f5e0ff */
[----:B------:R-:W-:Y:S01]  /*1680*/  CS2R R6, SRZ ;  /* 0x0000000000067805 */ /* 0x000fe2000001ff00 */
[----:B------:R-:W-:Y:S01]  /*1690*/  IADD3 R227, P0, R30, 0x100, RZ ;  /* 0x000001001ee37810 */ /* 0x000fe20007f1e0ff */
[----:B------:R-:W-:Y:S01]  /*16a0*/  CS2R R8, SRZ ;  /* 0x0000000000087805 */ /* 0x000fe2000001ff00 */
[----:B------:R-:W-:Y:S01]  /*16b0*/  IADD3 R243, P3, R24, 0x100, RZ ;  /* 0x0000010018f37810 */ /* 0x000fe20007f7e0ff */
[----:B------:R-:W-:Y:S01]  /*16c0*/  IMAD.X R234, RZ, RZ, R137, P2 ;  /* 0x000000ffffea7224 */ /* 0x000fe200010e0689 */
[----:B------:R-:W-:Y:S01]  /*16d0*/  IADD3 R223, P2, R26, 0x100, RZ ;  /* 0x000001001adf7810 */ /* 0x000fe20007f5e0ff */
[----:B------:R-:W-:Y:S01]  /*16e0*/  CS2R R14, SRZ ;  /* 0x00000000000e7805 */ /* 0x000fe2000001ff00 */
[----:B------:R-:W-:Y:S01]  /*16f0*/  IADD3 R241, P4, R22, 0x100, RZ ;  /* 0x0000010016f17810 */ /* 0x000fe20007f9e0ff */
[----:B------:R-:W-:Y:S01]  /*1700*/  CS2R R16, SRZ ;  /* 0x0000000000107805 */ /* 0x000fe2000001ff00 */
[----:B------:R-:W-:Y:S01]  /*1710*/  IADD3 R239, P5, R20, 0x100, RZ ;  /* 0x0000010014ef7810 */ /* 0x000fe20007fbe0ff */
[----:B------:R-:W-:-:S02]  /*1720*/  IMAD.X R228, RZ, RZ, R35, P6 ;  /* 0x000000ffffe47224 */ /* 0x000fc400030e0623 */
[----:B------:R-:W-:Y:S02]  /*1730*/  IMAD.X R226, RZ, RZ, R31, P0 ;  /* 0x000000ffffe27224 */ /* 0x000fe400000e061f */
[----:B------:R-:W-:Y:S01]  /*1740*/  IMAD.X R224, RZ, RZ, R29, P1 ;  /* 0x000000ffffe07224 */ /* 0x000fe200008e061d */
[----:B------:R-:W-:Y:S01]  /*1750*/  @!PT LDS RZ, [RZ] ;  /* 0x00000000fffff984 */ /* 0x000fe20000000800 */
[----:B------:R-:W-:Y:S01]  /*1760*/  @!PT LDS RZ, [RZ] ;  /* 0x00000000fffff984 */ /* 0x000fe20000000800 */
[----:B------:R-:W-:Y:S01]  /*1770*/  @!PT LDS RZ, [RZ] ;  /* 0x00000000fffff984 */ /* 0x000fe20000000800 */
[----:B------:R1:W-:Y:S01]  /*1780*/  LDGSTS.E.BYPASS.128 [R3+0x8000], [R32.64+0x80] ;  /* 0x0800008020037fae */ /* 0x0003e2000b901c4e */
[----:B------:R-:W-:Y:S02]  /*1790*/  IMAD.X R222, RZ, RZ, R27, P2 ;  /* 0x000000ffffde7224 */ /* 0x000fe400010e061b */
[----:B------:R-:W-:Y:S01]  /*17a0*/  IMAD.X R242, RZ, RZ, R25, P3 ;  /* 0x000000fffff27224 */ /* 0x000fe200018e0619 */
[----:B------:R1:W-:Y:S01]  /*17b0*/  LDGSTS.E.BYPASS.128 [R3+0x9000], [R26.64+0x80] ;  /* 0x090000801a037fae */ /* 0x0003e2000b901c4e */
[----:B------:R-:W-:Y:S02]  /*17c0*/  IMAD.X R240, RZ, RZ, R23, P4 ;  /* 0x000000fffff07224 */ /* 0x000fe400020e0617 */
[----:B------:R-:W-:Y:S01]  /*17d0*/  IMAD.X R238, RZ, RZ, R21, P5 ;  /* 0x000000ffffee7224 */ /* 0x000fe200028e0615 */
[----:B------:R1:W-:Y:S04]  /*17e0*/  LDGSTS.E.BYPASS.128 [R3+0xa000], [R28.64+0x80] ;  /* 0x0a0000801c037fae */ /* 0x0003e8000b901c4e */
[----:B------:R1:W-:Y:S04]  /*17f0*/  LDGSTS.E.BYPASS.128 [R3+0xb000], [R30.64+0x80] ;  /* 0x0b0000801e037fae */ /* 0x0003e8000b901c4e */
[----:B------:R1:W-:Y:S04]  /*1800*/  LDGSTS.E.BYPASS.128 [R3+0xc000], [R34.64+0x80] ;  /* 0x0c00008022037fae */ /* 0x0003e8000b901c4e */
[----:B------:R1:W-:Y:S04]  /*1810*/  LDGSTS.E.BYPASS.128 [R3+0xd000], [R72.64+0x80] ;  /* 0x0d00008048037fae */ /* 0x0003e8000b901c4e */
[----:B------:R1:W-:Y:S04]  /*1820*/  LDGSTS.E.BYPASS.128 [R3+0xe000], [R74.64+0x80] ;  /* 0x0e0000804a037fae */ /* 0x0003e8000b901c4e */
[----:B------:R1:W-:Y:S04]  /*1830*/  LDGSTS.E.BYPASS.128 [R3+0xf000], [R136.64+0x80] ;  /* 0x0f00008088037fae */ /* 0x0003e8000b901c4e */
[----:B------:R-:W0:Y:S04]  /*1840*/  LDGDEPBAR ;  /* 0x00000000000079af */ /* 0x000e280000000000 */
[----:B------:R1:W-:Y:S04]  /*1850*/  LDGSTS.E.BYPASS.128 [R3+0x14000], [R138.64+0x80] ;  /* 0x140000808a037fae */ /* 0x0003e8000b901c4e */
[----:B------:R1:W-:Y:S04]  /*1860*/  LDGSTS.E.BYPASS.128 [R3+0x15000], [R20.64+0x80] ;  /* 0x1500008014037fae */ /* 0x0003e8000b901c4e */
[----:B------:R1:W-:Y:S04]  /*1870*/  LDGSTS.E.BYPASS.128 [R3+0x16000], [R22.64+0x80] ;  /* 0x1600008016037fae */ /* 0x0003e8000b901c4e */
[----:B------:R1:W-:Y:S04]  /*1880*/  LDGSTS.E.BYPASS.128 [R3+0x17000], [R24.64+0x80] ;  /* 0x1700008018037fae */ /* 0x0003e8000b901c4e */
[----:B------:R-:W0:Y:S02]  /*1890*/  LDGDEPBAR ;  /* 0x00000000000079af */ /* 0x000e240000000000 */
.L_x_0:
[----:B------:R-:W-:-:S04]  /*18a0*/  DEPBAR.LE SB0, 0x2 ;  /* 0x000080800000791a */ /* 0x000fc80000000000 */
[----:B------:R-:W-:Y:S01]  /*18b0*/  UIADD3 UR9, UR9, 0x1, URZ ;  /* 0x0000000109097890 */ /* 0x000fe2000fffe03f */
[----:B-1----:R-:W-:Y:S01]  /*18c0*/  LOP3.LUT R21, R214, R213, RZ, 0xfc, !PT ;  /* 0x000000d5d6157212 */ /* 0x002fe200078efcff */
[----:B------:R-:W-:Y:S01]  /*18d0*/  IMAD.IADD R137, R2, 0x1, R218 ;  /* 0x0000000102897824 */ /* 0x000fe200078e02da */
[----:B------:R-:W-:Y:S01]  /*18e0*/  LOP3.LUT R24, R214, R215, RZ, 0xfc, !PT ;  /* 0x000000d7d6187212 */ /* 0x000fe200078efcff */
[----:B------:R-:W-:Y:S02]  /*18f0*/  UISETP.GE.AND UP0, UPT, UR9, 0x2, UPT ;  /* 0x000000020900788c */ /* 0x000fe4000bf06270 */
[----:B------:R-:W-:Y:S02]  /*1900*/  UIADD3 UR8, UR8, 0x1, URZ ;  /* 0x0000000108087890 */ /* 0x000fe4000fffe03f */
[----:B------:R-:W-:Y:S02]  /*1910*/  USEL UR9, UR9, URZ, !UP0 ;  /* 0x0000003f09097287 */ /* 0x000fe4000c000000 */
[----:B------:R-:W-:-:S02]  /*1920*/  UISETP.GE.U32.AND UP0, UPT, UR4, 0x16, UPT ;  /* 0x000000160400788c */ /* 0x000fc4000bf06070 */
[----:B------:R-:W-:Y:S01]  /*1930*/  ULEA UR12, UR9, 0x10000, 0xe ;  /* 0x00010000090c7891 */ /* 0x000fe2000f8e703f */
[----:B------:R-:W-:Y:S01]  /*1940*/  BAR.SYNC.DEFER_BLOCKING 0x0 ;  /* 0x0000000000007b1d */ /* 0x000fe20000010000 */
[----:B------:R-:W-:Y:S01]  /*1950*/  IMAD.U32 R212, RZ, RZ, UR9 ;  /* 0x00000009ffd47e24 */ /* 0x000fe2000f8e00ff */
[----:B------:R-:W-:Y:S02]  /*1960*/  UISETP.GE.AND UP1, UPT, UR8, 0x2, UPT ;  /* 0x000000020800788c */ /* 0x000fe4000bf26270 */
[----:B------:R-:W-:Y:S01]  /*1970*/  UISETP.GE.U32.AND.EX UP0, UPT, UR5, URZ, UPT, UP0 ;  /* 0x0000003f0500728c */ /* 0x000fe2000bf06100 */
[C---:B------:R-:W-:Y:S01]  /*1980*/  IMAD R20, R212.reuse, 0x8000, R252 ;  /* 0x00008000d4147824 */ /* 0x040fe200078e02fc */
[----:B------:R-:W-:Y:S01]  /*1990*/  IADD3 R0, R213, UR12, R214 ;  /* 0x0000000cd5007c10 */ /* 0x000fe2000fffe0d6 */
[C---:B------:R-:W-:Y:S01]  /*19a0*/  IMAD R32, R212.reuse, 0x8000, R248 ;  /* 0x00008000d4207824 */ /* 0x040fe200078e02f8 */
[----:B------:R-:W-:Y:S01]  /*19b0*/  USEL UR8, UR8, URZ, !UP1 ;  /* 0x0000003f08087287 */ /* 0x000fe2000c800000 */
[----:B------:R-:W-:Y:S01]  /*19c0*/  IMAD R200, R212, 0x8000, R250 ;  /* 0x00008000d4c87824 */ /* 0x000fe200078e02fa */
[----:B------:R-:W-:Y:S01]  /*19d0*/  PLOP3.LUT P0, PT, PT, PT, UP0, 0x80, 0x0 ;  /* 0x000000000000781c */ /* 0x000fe20003f0f008 */
[----:B------:R-:W-:-:S04]  /*19e0*/  UIADD3 UR4, UP1, UR4, 0x1, URZ ;  /* 0x0000000104047890 */ /* 0x000fc8000ff3e03f */
[----:B------:R-:W-:Y:S01]  /*19f0*/  UIADD3.X UR5, URZ, UR5, URZ, UP1, !UPT ;  /* 0x000000053f057290 */ /* 0x000fe20008ffe43f */
[----:B------:R-:W-:Y:S04]  /*1a00*/  LDSM.16.M88.4 R72, [R21+UR12] ;  /* 0x0000000c1548783b */ /* 0x000fe80008000200 */
[----:B------:R-:W1:Y:S04]  /*1a10*/  LDSM.16.M88.4 R20, [R20] ;  /* 0x000000001414783b */ /* 0x000e680000000200 */
[----:B------:R-:W2:Y:S04]  /*1a20*/  LDSM.16.M88.4 R144, [R0+0x800] ;  /* 0x000800000090783b */ /* 0x000ea80000000200 */
[----:B------:R-:W3:Y:S04]  /*1a30*/  LDSM.16.M88.4 R148, [R0+0x1000] ;  /* 0x001000000094783b */ /* 0x000ee80000000200 */
[----:B------:R-:W4:Y:S04]  /*1a40*/  LDSM.16.M88.4 R152, [R0+0x1800] ;  /* 0x001800000098783b */ /* 0x000f280000000200 */
[----:B------:R1:W3:Y:S04]  /*1a50*/  LDSM.16.M88.4 R156, [R24+UR12] ;  /* 0x0000000c189c783b */ /* 0x0002e80008000200 */
[----:B------:R-:W4:Y:S04]  /*1a60*/  LDSM.16.M88.4 R164, [R0+0x2800] ;  /* 0x0028000000a4783b */ /* 0x000f280000000200 */
[----:B------:R-:W4:Y:S01]  /*1a70*/  LDSM.16.M88.4 R168, [R0+0x3000] ;  /* 0x0030000000a8783b */ /* 0x000f220000000200 */
[----:B-1----:R-:W-:-:S03]  /*1a80*/  IMAD R24, R212, 0x8000, R251 ;  /* 0x00008000d4187824 */ /* 0x002fc600078e02fb */
[----:B------:R1:W4:Y:S04]  /*1a90*/  LDSM.16.M88.4 R172, [R0+0x3800] ;  /* 0x0038000000ac783b */ /* 0x0003280000000200 */
[----:B------:R-:W4:Y:S01]  /*1aa0*/  LDSM.16.M88.4 R32, [R32] ;  /* 0x000000002020783b */ /* 0x000f220000000200 */
[----:B-1----:R-:W-:-:S03]  /*1ab0*/  IMAD R0, R212, 0x8000, R137 ;  /* 0x00008000d4007824 */ /* 0x002fc600078e0289 */
[----:B------:R-:W-:Y:S01]  /*1ac0*/  LDSM.16.M88.4 R24, [R24] ;  /* 0x000000001818783b */ /* 0x000fe20000000200 */
[C---:B------:R-:W-:Y:S03]  /*1ad0*/  IMMA.16832.S8.S8.SAT R116, R20.reuse.ROW, R72.COL, R116 ;  /* 0x0000004814747237 */ /* 0x040fe60000445c74 */
[----:B------:R-:W-:Y:S04]  /*1ae0*/  LDSM.16.M88.4 R136, [R0+0x4000] ;  /* 0x004000000088783b */ /* 0x000fe80000000200 */
[----:B------:R-:W-:Y:S01]  /*1af0*/  LDSM.16.M88.4 R208, [R0+0x6000] ;  /* 0x0060000000d0783b */ /* 0x000fe20000000200 */
[C---:B--2---:R-:W-:Y:S03]  /*1b00*/  IMMA.16832.S8.S8.SAT R120, R20.reuse.ROW, R144.COL, R120 ;  /* 0x0000009014787237 */ /* 0x044fe60000445c78 */
[----:B------:R-:W-:Y:S05]  /*1b10*/  LDSM.16.M88.4 R200, [R200] ;  /* 0x00000000c8c8783b */ /* 0x000fea0000000200 */
[C---:B---3--:R-:W-:Y:S08]  /*1b20*/  IMMA.16832.S8.S8.SAT R124, R20.reuse.ROW, R148.COL, R124 ;  /* 0x00000094147c7237 */ /* 0x048ff00000445c7c */
[C---:B----4-:R-:W-:Y:S08]  /*1b30*/  IMMA.16832.S8.S8.SAT R128, R20.reuse.ROW, R152.COL, R128 ;  /* 0x0000009814807237 */ /* 0x050ff00000445c80 */
[C---:B------:R-:W-:Y:S08]  /*1b40*/  IMMA.16832.S8.S8.SAT R132, R20.reuse.ROW, R156.COL, R132 ;  /* 0x0000009c14847237 */ /* 0x040ff00000445c84 */
[C---:B------:R-:W-:Y:S08]  /*1b50*/  IMMA.16832.S8.S8.SAT R112, R20.reuse.ROW, R164.COL, R112 ;  /* 0x000000a414707237 */ /* 0x040ff00000445c70 */
[C---:B------:R-:W-:Y:S08]  /*1b60*/  IMMA.16832.S8.S8.SAT R108, R20.reuse.ROW, R168.COL, R108 ;  /* 0x000000a8146c7237 */ /* 0x040ff00000445c6c */
[----:B------:R-:W-:Y:S07]  /*1b70*/  IMMA.16832.S8.S8.SAT R104, R20.ROW, R172.COL, R104 ;  /* 0x000000ac14687237 */ /* 0x000fee0000445c68 */
[----:B------:R-:W-:Y:S01]  /*1b80*/  IMAD.IADD R21, R219, 0x1, R2 ;  /* 0x00000001db157824 */ /* 0x000fe200078e0202 */
[----:B------:R-:W-:Y:S01]  /*1b90*/  IMMA.16832.S8.S8.SAT R100, R32.ROW, R72.COL, R100 ;  /* 0x0000004820647237 */ /* 0x000fe20000445c64 */
[----:B------:R-:W-:-:S02]  /*1ba0*/  IMAD R20, R212, 0x8000, R247 ;  /* 0x00008000d4147824 */ /* 0x000fc400078e02f7 */
[----:B------:R-:W-:-:S04]  /*1bb0*/  IMAD R188, R212, 0x8000, R21 ;  /* 0x00008000d4bc7824 */ /* 0x000fc800078e0215 */
[----:B------:R-:W-:Y:S01]  /*1bc0*/  LDSM.16.M88.4 R20, [R20] ;  /* 0x000000001414783b */ /* 0x000fe20000000200 */
[C---:B------:R-:W-:Y:S03]  /*1bd0*/  IMMA.16832.S8.S8.SAT R96, R32.reuse.ROW, R144.COL, R96 ;  /* 0x0000009020607237 */ /* 0x040fe60000445c60 */
[----:B------:R-:W1:Y:S04]  /*1be0*/  LDSM.16.M88.4 R184, [R188+0x4000] ;  /* 0x00400000bcb8783b */ /* 0x000e680000000200 */
[----:B------:R-:W2:Y:S01]  /*1bf0*/  LDSM.16.M88.4 R28, [R188+0x6000] ;  /* 0x00600000bc1c783b */ /* 0x000ea20000000200 */
[C---:B------:R-:W-:Y:S08]  /*1c00*/  IMMA.16832.S8.S8.SAT R92, R32.reuse.ROW, R148.COL, R92 ;  /* 0x00000094205c7237 */ /* 0x040ff00000445c5c */
[C---:B------:R-:W-:Y:S08]  /*1c10*/  IMMA.16832.S8.S8.SAT R88, R32.reuse.ROW, R152.COL, R88 ;  /* 0x0000009820587237 */ /* 0x040ff00000445c58 */
[C---:B------:R-:W-:Y:S08]  /*1c20*/  IMMA.16832.S8.S8.SAT R84, R32.reuse.ROW, R156.COL, R84 ;  /* 0x0000009c20547237 */ /* 0x040ff00000445c54 */
[C---:B------:R-:W-:Y:S08]  /*1c30*/  IMMA.16832.S8.S8.SAT R80, R32.reuse.ROW, R164.COL, R80 ;  /* 0x000000a420507237 */ /* 0x040ff00000445c50 */
[----:B------:R-:W-:Y:S08]  /*1c40*/  IMMA.16832.S8.S8.SAT R76, R32.ROW, R168.COL, R76 ;  /* 0x000000a8204c7237 */ /* 0x000ff00000445c4c */
[C---:B-1----:R-:W-:Y:S08]  /*1c50*/  IMMA.16832.S8.S8.SAT R36, R184.reuse.ROW, R72.COL, R36 ;  /* 0x00000048b8247237 */ /* 0x042ff00000445c24 */
[C---:B------:R-:W-:Y:S08]  /*1c60*/  IMMA.16832.S8.S8.SAT R40, R184.reuse.ROW, R144.COL, R40 ;  /* 0x00000090b8287237 */ /* 0x040ff00000445c28 */
[C---:B------:R-:W-:Y:S08]  /*1c70*/  IMMA.16832.S8.S8.SAT R44, R184.reuse.ROW, R148.COL, R44 ;  /* 0x00000094b82c7237 */ /* 0x040ff00000445c2c */
[C---:B------:R-:W-:Y:S08]  /*1c80*/  IMMA.16832.S8.S8.SAT R48, R184.reuse.ROW, R152.COL, R48 ;  /* 0x00000098b8307237 */ /* 0x040ff00000445c30 */
[C---:B------:R-:W-:Y:S08]  /*1c90*/  IMMA.16832.S8.S8.SAT R52, R184.reuse.ROW, R156.COL, R52 ;  /* 0x0000009cb8347237 */ /* 0x040ff00000445c34 */
[C---:B------:R-:W-:Y:S08]  /*1ca0*/  IMMA.16832.S8.S8.SAT R56, R184.reuse.ROW, R164.COL, R56 ;  /* 0x000000a4b8387237 */ /* 0x040ff00000445c38 */
[----:B------:R-:W-:Y:S08]  /*1cb0*/  IMMA.16832.S8.S8.SAT R60, R184.ROW, R168.COL, R60 ;  /* 0x000000a8b83c7237 */ /* 0x000ff00000445c3c */
[-C--:B------:R-:W-:Y:S08]  /*1cc0*/  IMMA.16832.S8.S8.SAT R68, R32.ROW, R172.reuse.COL, R68 ;  /* 0x000000ac20447237 */ /* 0x080ff00000445c44 */
[----:B------:R-:W-:Y:S08]  /*1cd0*/  IMMA.16832.S8.S8.SAT R64, R184.ROW, R172.COL, R64 ;  /* 0x000000acb8407237 */ /* 0x000ff00000445c40 */
[----:B--2---:R-:W-:Y:S07]  /*1ce0*/  IMMA.16832.S8.S8.SAT R204, R28.ROW, R72.COL, R4 ;  /* 0x000000481ccc7237 */ /* 0x004fee0000445c04 */
[----:B------:R-:W-:Y:S01]  /*1cf0*/  IADD3 R4, R244, UR12, RZ ;  /* 0x0000000cf4047c10 */ /* 0x000fe2000fffe0ff */
[----:B------:R-:W-:Y:S01]  /*1d00*/  IMMA.16832.S8.S8.SAT R36, R136.ROW, R74.COL, R36 ;  /* 0x0000004a88247237 */ /* 0x000fe20000445c24 */
[----:B------:R-:W-:Y:S01]  /*1d10*/  IMAD.IADD R73, R2, 0x1, R217 ;  /* 0x0000000102497824 */ /* 0x000fe200078e02d9 */
[----:B------:R-:W-:-:S02]  /*1d20*/  ULEA UR12, UR8, 0x10000, 0xe ;  /* 0x00010000080c7891 */ /* 0x000fc4000f8e703f */
[--C-:B------:R-:W-:Y:S02]  /*1d30*/  IMAD.IADD R72, R213, 0x1, R4.reuse ;  /* 0x00000001d5487824 */ /* 0x100fe400078e0204 */
[C---:B------:R-:W-:Y:S02]  /*1d40*/  IMAD R0, R212.reuse, 0x8000, R73 ;  /* 0x00008000d4007824 */ /* 0x040fe400078e0249 */
[C---:B------:R-:W-:Y:S01]  /*1d50*/  IMMA.16832.S8.S8.SAT R40, R136.reuse.ROW, R146.COL, R40 ;  /* 0x0000009288287237 */ /* 0x040fe20000445c28 */
[----:B------:R-:W-:Y:S07]  /*1d60*/  LDSM.16.M88.4 R32, [R72+0x3800] ;  /* 0x003800004820783b */ /* 0x000fee0000000200 */
[C---:B------:R-:W-:Y:S08]  /*1d70*/  IMMA.16832.S8.S8.SAT R44, R136.reuse.ROW, R150.COL, R44 ;  /* 0x00000096882c7237 */ /* 0x040ff00000445c2c */
[C---:B------:R-:W-:Y:S08]  /*1d80*/  IMMA.16832.S8.S8.SAT R48, R136.reuse.ROW, R154.COL, R48 ;  /* 0x0000009a88307237 */ /* 0x040ff00000445c30 */
[C---:B------:R-:W-:Y:S08]  /*1d90*/  IMMA.16832.S8.S8.SAT R52, R136.reuse.ROW, R158.COL, R52 ;  /* 0x0000009e88347237 */ /* 0x040ff00000445c34 */
[C---:B------:R-:W-:Y:S08]  /*1da0*/  IMMA.16832.S8.S8.SAT R56, R136.reuse.ROW, R166.COL, R56 ;  /* 0x000000a688387237 */ /* 0x040ff00000445c38 */
[----:B------:R-:W-:Y:S08]  /*1db0*/  IMMA.16832.S8.S8.SAT R60, R136.ROW, R170.COL, R60 ;  /* 0x000000aa883c7237 */ /* 0x000ff00000445c3c */
[C---:B------:R-:W-:Y:S08]  /*1dc0*/  IMMA.16832.S8.S8.SAT R100, R20.reuse.ROW, R74.COL, R100 ;  /* 0x0000004a14647237 */ /* 0x040ff00000445c64 */
[C---:B------:R-:W-:Y:S08]  /*1dd0*/  IMMA.16832.S8.S8.SAT R96, R20.reuse.ROW, R146.COL, R96 ;  /* 0x0000009214607237 */ /* 0x040ff00000445c60 */
[C---:B------:R-:W-:Y:S08]  /*1de0*/  IMMA.16832.S8.S8.SAT R92, R20.reuse.ROW, R150.COL, R92 ;  /* 0x00000096145c7237 */ /* 0x040ff00000445c5c */
[C---:B------:R-:W-:Y:S08]  /*1df0*/  IMMA.16832.S8.S8.SAT R88, R20.reuse.ROW, R154.COL, R88 ;  /* 0x0000009a14587237 */ /* 0x040ff00000445c58 */
[C---:B------:R-:W-:Y:S08]  /*1e00*/  IMMA.16832.S8.S8.SAT R84, R20.reuse.ROW, R158.COL, R84 ;  /* 0x0000009e14547237 */ /* 0x040ff00000445c54 */
[C---:B------:R-:W-:Y:S08]  /*1e10*/  IMMA.16832.S8.S8.SAT R80, R20.reuse.ROW, R166.COL, R80 ;  /* 0x000000a614507237 */ /* 0x040ff00000445c50 */
[C---:B------:R-:W-:Y:S08]  /*1e20*/  IMMA.16832.S8.S8.SAT R76, R20.reuse.ROW, R170.COL, R76 ;  /* 0x000000aa144c7237 */ /* 0x040ff00000445c4c */
[-C--:B------:R-:W-:Y:S07]  /*1e30*/  IMMA.16832.S8.S8.SAT R68, R20.ROW, R174.reuse.COL, R68 ;  /* 0x000000ae14447237 */ /* 0x080fee0000445c44 */
[----:B------:R-:W-:Y:S01]  /*1e40*/  IMAD.IADD R20, R215, 0x1, R4 ;  /* 0x00000001d7147824 */ /* 0x000fe200078e0204 */
[----:B------:R-:W-:Y:S01]  /*1e50*/  IMMA.16832.S8.S8.SAT R136, R136.ROW, R174.COL, R64 ;  /* 0x000000ae88887237 */ /* 0x000fe20000445c40 */
[----:B------:R-:W-:Y:S04]  /*1e60*/  LDSM.16.M88.4 R4, [R72] ;  /* 0x000000004804783b */ /* 0x000fe80000000200 */
[----:B------:R-:W-:Y:S02]  /*1e70*/  LDSM.16.M88.4 R20, [R20] ;  /* 0x000000001414783b */ /* 0x000fe40000000200 */
[C---:B------:R-:W-:Y:S01]  /*1e80*/  IMAD R64, R212.reuse, 0x8000, R246 ;  /* 0x00008000d4407824 */ /* 0x040fe200078e02f6 */
[C---:B------:R-:W-:Y:S05]  /*1e90*/  IMMA.16832.S8.S8.SAT R184, R28.reuse.ROW, R156.COL, R160 ;  /* 0x0000009c1cb87237 */ /* 0x040fea0000445ca0 */
[----:B------:R-:W1:Y:S03]  /*1ea0*/  LDSM.16.M88.4 R64, [R64] ;  /* 0x000000004040783b */ /* 0x000e660000000200 */
[C---:B------:R-:W-:Y:S01]  /*1eb0*/  IMMA.16832.S8.S8.SAT R196, R28.reuse.ROW, R144.COL, R8 ;  /* 0x000000901cc47237 */ /* 0x040fe20000445c08 */
[----:B------:R-:W2:Y:S07]  /*1ec0*/  LDSM.16.M88.4 R8, [R72+0x800] ;  /* 0x000800004808783b */ /* 0x000eae0000000200 */
[C---:B------:R-:W-:Y:S01]  /*1ed0*/  IMMA.16832.S8.S8.SAT R192, R28.reuse.ROW, R148.COL, R12 ;  /* 0x000000941cc07237 */ /* 0x040fe20000445c0c */
[----:B------:R-:W3:Y:S07]  /*1ee0*/  LDSM.16.M88.4 R12, [R72+0x1000] ;  /* 0x00100000480c783b */ /* 0x000eee0000000200 */
[C---:B------:R-:W-:Y:S01]  /*1ef0*/  IMMA.16832.S8.S8.SAT R188, R28.reuse.ROW, R152.COL, R16 ;  /* 0x000000981cbc7237 */ /* 0x040fe20000445c10 */
[----:B------:R-:W4:Y:S07]  /*1f00*/  LDSM.16.M88.4 R16, [R72+0x1800] ;  /* 0x001800004810783b */ /* 0x000f2e0000000200 */
[C---:B------:R-:W-:Y:S08]  /*1f10*/  IMMA.16832.S8.S8.SAT R180, R28.reuse.ROW, R164.COL, R180 ;  /* 0x000000a41cb47237 */ /* 0x040ff00000445cb4 */
[C---:B------:R-:W-:Y:S08]  /*1f20*/  IMMA.16832.S8.S8.SAT R176, R28.reuse.ROW, R168.COL, R176 ;  /* 0x000000a81cb07237 */ /* 0x040ff00000445cb0 */
[----:B------:R-:W-:Y:S01]  /*1f30*/  IMMA.16832.S8.S8.SAT R160, R28.ROW, R172.COL, R140 ;  /* 0x000000ac1ca07237 */ /* 0x000fe20000445c8c */
[----:B------:R-:W-:Y:S04]  /*1f40*/  LDSM.16.M88.4 R28, [R72+0x3000] ;  /* 0x00300000481c783b */ /* 0x000fe80000000200 */
[----:B------:R-:W-:Y:S03]  /*1f50*/  LDSM.16.M88.4 R140, [R0+0x4000] ;  /* 0x00400000008c783b */ /* 0x000fe60000000200 */
[C---:B------:R-:W-:Y:S08]  /*1f60*/  IMMA.16832.S8.S8.SAT R116, R24.reuse.ROW, R74.COL, R116 ;  /* 0x0000004a18747237 */ /* 0x040ff00000445c74 */
[C---:B------:R-:W-:Y:S08]  /*1f70*/  IMMA.16832.S8.S8.SAT R120, R24.reuse.ROW, R146.COL, R120 ;  /* 0x0000009218787237 */ /* 0x040ff00000445c78 */
[C---:B------:R-:W-:Y:S08]  /*1f80*/  IMMA.16832.S8.S8.SAT R124, R24.reuse.ROW, R150.COL, R124 ;  /* 0x00000096187c7237 */ /* 0x040ff00000445c7c */
[C---:B------:R-:W-:Y:S08]  /*1f90*/  IMMA.16832.S8.S8.SAT R128, R24.reuse.ROW, R154.COL, R128 ;  /* 0x0000009a18807237 */ /* 0x040ff00000445c80 */
[C---:B------:R-:W-:Y:S08]  /*1fa0*/  IMMA.16832.S8.S8.SAT R132, R24.reuse.ROW, R158.COL, R132 ;  /* 0x0000009e18847237 */ /* 0x040ff00000445c84 */
[C---:B------:R-:W-:Y:S08]  /*1fb0*/  IMMA.16832.S8.S8.SAT R112, R24.reuse.ROW, R166.COL, R112 ;  /* 0x000000a618707237 */ /* 0x040ff00000445c70 */
[C---:B------:R-:W-:Y:S08]  /*1fc0*/  IMMA.16832.S8.S8.SAT R108, R24.reuse.ROW, R170.COL, R108 ;  /* 0x000000aa186c7237 */ /* 0x040ff00000445c6c */
[----:B------:R-:W-:Y:S01]  /*1fd0*/  IMMA.16832.S8.S8.SAT R104, R24.ROW, R174.COL, R104 ;  /* 0x000000ae18687237 */ /* 0x000fe20000445c68 */
[----:B------:R1:W4:Y:S07]  /*1fe0*/  LDSM.16.M88.4 R24, [R72+0x2800] ;  /* 0x002800004818783b */ /* 0x00032e0000000200 */
[----:B------:R-:W-:Y:S01]  /*1ff0*/  IMMA.16832.S8.S8.SAT R164, R208.ROW, R166.COL, R180 ;  /* 0x000000a6d0a47237 */ /* 0x000fe20000445cb4 */
[----:B------:R2:W4:Y:S01]  /*2000*/  LDSM.16.M88.4 R180, [R0+0x6000] ;  /* 0x0060000000b4783b */ /* 0x0005220000000200 */
[----:B-1----:R-:W-:-:S06]  /*2010*/  IMAD R72, R212, 0x8000, R245 ;  /* 0x00008000d4487824 */ /* 0x002fcc00078e02f5 */
[----:B------:R-:W-:Y:S01]  /*2020*/  IMMA.16832.S8.S8.SAT R100, R64.ROW, R4.COL, R100 ;  /* 0x0000000440647237 */ /* 0x000fe20000445c64 */
[----:B--2---:R-:W-:-:S07]  /*2030*/  IMAD.U32 R0, RZ, RZ, UR8 ;  /* 0x00000008ff007e24 */ /* 0x004fce000f8e00ff */
[C---:B------:R-:W-:Y:S08]  /*2040*/  IMMA.16832.S8.S8.SAT R96, R64.reuse.ROW, R8.COL, R96 ;  /* 0x0000000840607237 */ /* 0x040ff00000445c60 */
[C---:B---3--:R-:W-:Y:S08]  /*2050*/  IMMA.16832.S8.S8.SAT R92, R64.reuse.ROW, R12.COL, R92 ;  /* 0x0000000c405c7237 */ /* 0x048ff00000445c5c */
[C---:B----4-:R-:W-:Y:S08]  /*2060*/  IMMA.16832.S8.S8.SAT R88, R64.reuse.ROW, R16.COL, R88 ;  /* 0x0000001040587237 */ /* 0x050ff00000445c58 */
[C---:B------:R-:W-:Y:S08]  /*2070*/  IMMA.16832.S8.S8.SAT R84, R64.reuse.ROW, R20.COL, R84 ;  /* 0x0000001440547237 */ /* 0x040ff00000445c54 */
[C---:B------:R-:W-:Y:S08]  /*2080*/  IMMA.16832.S8.S8.SAT R80, R64.reuse.ROW, R24.COL, R80 ;  /* 0x0000001840507237 */ /* 0x040ff00000445c50 */
[C---:B------:R-:W-:Y:S08]  /*2090*/  IMMA.16832.S8.S8.SAT R76, R64.reuse.ROW, R28.COL, R76 ;  /* 0x0000001c404c7237 */ /* 0x040ff00000445c4c */
[----:B------:R-:W-:Y:S07]  /*20a0*/  IMMA.16832.S8.S8.SAT R68, R64.ROW, R32.COL, R68 ;  /* 0x0000002040447237 */ /* 0x000fee0000445c44 */
[----:B------:R-:W-:Y:S01]  /*20b0*/  IMAD.IADD R65, R2, 0x1, R216 ;  /* 0x0000000102417824 */ /* 0x000fe200078e02d8 */
[C---:B------:R-:W-:Y:S08]  /*20c0*/  IMMA.16832.S8.S8.SAT R184, R208.reuse.ROW, R158.COL, R184 ;  /* 0x0000009ed0b87237 */ /* 0x040ff00000445cb8 */
[C---:B------:R-:W-:Y:S07]  /*20d0*/  IMMA.16832.S8.S8.SAT R168, R208.reuse.ROW, R170.COL, R176 ;  /* 0x000000aad0a87237 */ /* 0x040fee0000445cb0 */
[C---:B------:R-:W-:Y:S01]  /*20e0*/  IMAD R176, R212.reuse, 0x8000, R249 ;  /* 0x00008000d4b07824 */ /* 0x040fe200078e02f9 */
[----:B------:R-:W-:Y:S01]  /*20f0*/  IMMA.16832.S8.S8.SAT R204, R208.ROW, R74.COL, R204 ;  /* 0x0000004ad0cc7237 */ /* 0x000fe20000445ccc */
[----:B------:R-:W-:Y:S01]  /*2100*/  IMAD R212, R212, 0x8000, R65 ;  /* 0x00008000d4d47824 */ /* 0x000fe200078e0241 */
[----:B------:R-:W-:Y:S04]  /*2110*/  LDSM.16.M88.4 R72, [R72] ;  /* 0x000000004848783b */ /* 0x000fe80000000200 */
[----:B------:R-:W1:Y:S02]  /*2120*/  LDSM.16.M88.4 R176, [R176] ;  /* 0x00000000b0b0783b */ /* 0x000e640000000200 */
[C---:B------:R-:W-:Y:S02]  /*2130*/  IMMA.16832.S8.S8.SAT R36, R140.reuse.ROW, R4.COL, R36 ;  /* 0x000000048c247237 */ /* 0x040fe40000445c24 */
[----:B------:R-:W2:Y:S06]  /*2140*/  LDSM.16.M88.4 R64, [R212+0x4000] ;  /* 0x00400000d440783b */ /* 0x000eac0000000200 */
[C---:B------:R-:W-:Y:S08]  /*2150*/  IMMA.16832.S8.S8.SAT R40, R140.reuse.ROW, R8.COL, R40 ;  /* 0x000000088c287237 */ /* 0x040ff00000445c28 */
[C---:B------:R-:W-:Y:S08]  /*2160*/  IMMA.16832.S8.S8.SAT R44, R140.reuse.ROW, R12.COL, R44 ;  /* 0x0000000c8c2c7237 */ /* 0x040ff00000445c2c */
[C---:B------:R-:W-:Y:S08]  /*2170*/  IMMA.16832.S8.S8.SAT R48, R140.reuse.ROW, R16.COL, R48 ;  /* 0x000000108c307237 */ /* 0x040ff00000445c30 */
[C---:B------:R-:W-:Y:S08]  /*2180*/  IMMA.16832.S8.S8.SAT R52, R140.reuse.ROW, R20.COL, R52 ;  /* 0x000000148c347237 */ /* 0x040ff00000445c34 */
[C---:B------:R-:W-:Y:S08]  /*2190*/  IMMA.16832.S8.S8.SAT R56, R140.reuse.ROW, R24.COL, R56 ;  /* 0x000000188c387237 */ /* 0x040ff00000445c38 */
[C---:B------:R-:W-:Y:S08]  /*21a0*/  IMMA.16832.S8.S8.SAT R60, R140.reuse.ROW, R28.COL, R60 ;  /* 0x0000001c8c3c7237 */ /* 0x040ff00000445c3c */
[----:B------:R-:W-:Y:S01]  /*21b0*/  IMMA.16832.S8.S8.SAT R136, R140.ROW, R32.COL, R136 ;  /* 0x000000208c887237 */ /* 0x000fe20000445c88 */
[----:B------:R-:W3:Y:S07]  /*21c0*/  LDSM.16.M88.4 R140, [R212+0x6000] ;  /* 0x00600000d48c783b */ /* 0x000eee0000000200 */
[C---:B------:R-:W-:Y:S08]  /*21d0*/  IMMA.16832.S8.S8.SAT R196, R208.reuse.ROW, R146.COL, R196 ;  /* 0x00000092d0c47237 */ /* 0x040ff00000445cc4 */
[C---:B------:R-:W-:Y:S08]  /*21e0*/  IMMA.16832.S8.S8.SAT R192, R208.reuse.ROW, R150.COL, R192 ;  /* 0x00000096d0c07237 */ /* 0x040ff00000445cc0 */
[C---:B------:R-:W-:Y:S08]  /*21f0*/  IMMA.16832.S8.S8.SAT R188, R208.reuse.ROW, R154.COL, R188 ;  /* 0x0000009ad0bc7237 */ /* 0x040ff00000445cbc */
[----:B------:R-:W-:Y:S08]  /*2200*/  IMMA.16832.S8.S8.SAT R172, R208.ROW, R174.COL, R160 ;  /* 0x000000aed0ac7237 */ /* 0x000ff00000445ca0 */
[-C--:B------:R-:W-:Y:S08]  /*2210*/  IMMA.16832.S8.S8.SAT R132, R200.ROW, R20.reuse.COL, R132 ;  /* 0x00000014c8847237 */ /* 0x080ff00000445c84 */
[----:B------:R-:W-:Y:S07]  /*2220*/  IMMA.16832.S8.S8.SAT R160, R180.ROW, R20.COL, R184 ;  /* 0x00000014b4a07237 */ /* 0x000fee0000445cb8 */
[----:B------:R-:W-:Y:S01]  /*2230*/  IADD3 R20, P1, R221, UR6, RZ ;  /* 0x00000006dd147c10 */ /* 0x000fe2000ff3e0ff */
[----:B------:R-:W-:Y:S03]  /*2240*/  IMMA.16832.S8.S8.SAT R112, R200.ROW, R24.COL, R112 ;  /* 0x00000018c8707237 */ /* 0x000fe60000445c70 */
[----:B------:R-:W-:-:S05]  /*2250*/  IADD3.X R21, R220, UR7, RZ, P1, !PT ;  /* 0x00000007dc157c10 */ /* 0x000fca0008ffe4ff */
[----:B------:R-:W-:Y:S07]  /*2260*/  IMMA.16832.S8.S8.SAT R164, R180.ROW, R24.COL, R164 ;  /* 0x00000018b4a47237 */ /* 0x000fee0000445ca4 */
[----:B------:R-:W-:Y:S01]  /*2270*/  IADD3 R24, P1, R225, UR6, RZ ;  /* 0x00000006e1187c10 */ /* 0x000fe2000ff3e0ff */
[----:B------:R-:W-:Y:S03]  /*2280*/  IMMA.16832.S8.S8.SAT R116, R200.ROW, R4.COL, R116 ;  /* 0x00000004c8747237 */ /* 0x000fe60000445c74 */
[----:B------:R-:W-:-:S05]  /*2290*/  IADD3.X R25, R224, UR7, RZ, P1, !PT ;  /* 0x00000007e0197c10 */ /* 0x000fca0008ffe4ff */
[C---:B------:R-:W-:Y:S08]  /*22a0*/  IMMA.16832.S8.S8.SAT R120, R200.reuse.ROW, R8.COL, R120 ;  /* 0x00000008c8787237 */ /* 0x040ff00000445c78 */
[C---:B------:R-:W-:Y:S08]  /*22b0*/  IMMA.16832.S8.S8.SAT R124, R200.reuse.ROW, R12.COL, R124 ;  /* 0x0000000cc87c7237 */ /* 0x040ff00000445c7c */
[C---:B------:R-:W-:Y:S08]  /*22c0*/  IMMA.16832.S8.S8.SAT R128, R200.reuse.ROW, R16.COL, R128 ;  /* 0x00000010c8807237 */ /* 0x040ff00000445c80 */
[C---:B------:R-:W-:Y:S08]  /*22d0*/  IMMA.16832.S8.S8.SAT R108, R200.reuse.ROW, R28.COL, R108 ;  /* 0x0000001cc86c7237 */ /* 0x040ff00000445c6c */
[----:B------:R-:W-:Y:S08]  /*22e0*/  IMMA.16832.S8.S8.SAT R104, R200.ROW, R32.COL, R104 ;  /* 0x00000020c8687237 */ /* 0x000ff00000445c68 */
[C---:B------:R-:W-:Y:S07]  /*22f0*/  IMMA.16832.S8.S8.SAT R168, R180.reuse.ROW, R28.COL, R168 ;  /* 0x0000001cb4a87237 */ /* 0x040fee0000445ca8 */
[----:B------:R-:W-:Y:S01]  /*2300*/  IADD3 R28, P1, R229, UR6, RZ ;  /* 0x00000006e51c7c10 */ /* 0x000fe2000ff3e0ff */
[----:B------:R-:W-:Y:S03]  /*2310*/  IMMA.16832.S8.S8.SAT R144, R180.ROW, R4.COL, R204 ;  /* 0x00000004b4907237 */ /* 0x000fe60000445ccc */
[----:B------:R-:W-:-:S05]  /*2320*/  IADD3.X R29, R228, UR7, RZ, P1, !PT ;  /* 0x00000007e41d7c10 */ /* 0x000fca0008ffe4ff */
[C---:B------:R-:W-:Y:S08]  /*2330*/  IMMA.16832.S8.S8.SAT R148, R180.reuse.ROW, R8.COL, R196 ;  /* 0x00000008b4947237 */ /* 0x040ff00000445cc4 */
[C---:B------:R-:W-:Y:S08]  /*2340*/  IMMA.16832.S8.S8.SAT R152, R180.reuse.ROW, R12.COL, R192 ;  /* 0x0000000cb4987237 */ /* 0x040ff00000445cc0 */
[C---:B------:R-:W-:Y:S08]  /*2350*/  IMMA.16832.S8.S8.SAT R156, R180.reuse.ROW, R16.COL, R188 ;  /* 0x00000010b49c7237 */ /* 0x040ff00000445cbc */
[----:B------:R-:W-:Y:S07]  /*2360*/  IMMA.16832.S8.S8.SAT R172, R180.ROW, R32.COL, R172 ;  /* 0x00000020b4ac7237 */ /* 0x000fee0000445cac */
[----:B------:R-:W-:Y:S01]  /*2370*/  IADD3 R32, P3, R233, UR6, RZ ;  /* 0x00000006e9207c10 */ /* 0x000fe2000ff7e0ff */
[----:B-1----:R-:W-:Y:S03]  /*2380*/  IMMA.16832.S8.S8.SAT R132, R176.ROW, R22.COL, R132 ;  /* 0x00000016b0847237 */ /* 0x002fe60000445c84 */
[----:B------:R-:W-:-:S05]  /*2390*/  IADD3.X R33, R232, UR7, RZ, P3, !PT ;  /* 0x00000007e8217c10 */ /* 0x000fca0009ffe4ff */
[C---:B------:R-:W-:Y:S08]  /*23a0*/  IMMA.16832.S8.S8.SAT R100, R72.reuse.ROW, R6.COL, R100 ;  /* 0x0000000648647237 */ /* 0x040ff00000445c64 */
[C---:B------:R-:W-:Y:S08]  /*23b0*/  IMMA.16832.S8.S8.SAT R96, R72.reuse.ROW, R10.COL, R96 ;  /* 0x0000000a48607237 */ /* 0x040ff00000445c60 */
[C---:B------:R-:W-:Y:S08]  /*23c0*/  IMMA.16832.S8.S8.SAT R92, R72.reuse.ROW, R14.COL, R92 ;  /* 0x0000000e485c7237 */ /* 0x040ff00000445c5c */
[C---:B------:R-:W-:Y:S08]  /*23d0*/  IMMA.16832.S8.S8.SAT R88, R72.reuse.ROW, R18.COL, R88 ;  /* 0x0000001248587237 */ /* 0x040ff00000445c58 */
[C---:B------:R-:W-:Y:S08]  /*23e0*/  IMMA.16832.S8.S8.SAT R84, R72.reuse.ROW, R22.COL, R84 ;  /* 0x0000001648547237 */ /* 0x040ff00000445c54 */
[C---:B------:R-:W-:Y:S08]  /*23f0*/  IMMA.16832.S8.S8.SAT R80, R72.reuse.ROW, R26.COL, R80 ;  /* 0x0000001a48507237 */ /* 0x040ff00000445c50 */
[C---:B------:R-:W-:Y:S08]  /*2400*/  IMMA.16832.S8.S8.SAT R76, R72.reuse.ROW, R30.COL, R76 ;  /* 0x0000001e484c7237 */ /* 0x040ff00000445c4c */
[----:B------:R-:W-:Y:S07]  /*2410*/  IMMA.16832.S8.S8.SAT R68, R72.ROW, R34.COL, R68 ;  /* 0x0000002248447237 */ /* 0x000fee0000445c44 */
[----:B------:R-:W-:Y:S01]  /*2420*/  IMAD R73, R0, 0x8000, R3 ;  /* 0x0000800000497824 */ /* 0x000fe200078e0203 */
[----:B------:R-:W-:Y:S01]  /*2430*/  BAR.SYNC.DEFER_BLOCKING 0x0 ;  /* 0x0000000000007b1d */ /* 0x000fe20000010000 */
[-C--:B--2---:R-:W-:Y:S08]  /*2440*/  IMMA.16832.S8.S8.SAT R52, R64.ROW, R22.reuse.COL, R52 ;  /* 0x0000001640347237 */ /* 0x084ff00000445c34 */
[----:B---3--:R-:W-:Y:S07]  /*2450*/  IMMA.16832.S8.S8.SAT R160, R140.ROW, R22.COL, R160 ;  /* 0x000000168ca07237 */ /* 0x008fee0000445ca0 */
[----:B------:R-:W-:Y:S01]  /*2460*/  IADD3 R22, P2, R223, UR6, RZ ;  /* 0x00000006df167c10 */ /* 0x000fe2000ff5e0ff */
[-C--:B------:R-:W-:Y:S03]  /*2470*/  IMMA.16832.S8.S8.SAT R112, R176.ROW, R26.reuse.COL, R112 ;  /* 0x0000001ab0707237 */ /* 0x080fe60000445c70 */
[----:B------:R-:W-:Y:S01]  /*2480*/  IADD3.X R23, R222, UR7, RZ, P2, !PT ;  /* 0x00000007de177c10 */ /* 0x000fe200097fe4ff */
[----:B------:R-:W-:Y:S01]  /*2490*/  @!PT LDS RZ, [RZ] ;  /* 0x00000000fffff984 */ /* 0x000fe20000000800 */
[----:B------:R-:W-:Y:S01]  /*24a0*/  @!PT LDS RZ, [RZ] ;  /* 0x00000000fffff984 */ /* 0x000fe20000000800 */
[----:B------:R-:W-:Y:S01]  /*24b0*/  @!PT LDS RZ, [RZ] ;  /* 0x00000000fffff984 */ /* 0x000fe20000000800 */
[----:B------:R1:W-:Y:S04]  /*24c0*/  LDGSTS.E.BYPASS.128 [R73], [R20.64], !P0 ;  /* 0x0000000014497fae */ /* 0x0003e8000c101c4e */
[-C--:B------:R-:W-:Y:S01]  /*24d0*/  IMMA.16832.S8.S8.SAT R56, R64.ROW, R26.reuse.COL, R56 ;  /* 0x0000001a40387237 */ /* 0x080fe20000445c38 */
[----:B------:R2:W-:Y:S04]  /*24e0*/  LDGSTS.E.BYPASS.128 [R73+0x1000], [R22.64], !P0 ;  /* 0x0100000016497fae */ /* 0x0005e8000c101c4e */
[----:B------:R3:W-:Y:S03]  /*24f0*/  LDGSTS.E.BYPASS.128 [R73+0x2000], [R24.64], !P0 ;  /* 0x0200000018497fae */ /* 0x0007e6000c101c4e */
[----:B------:R-:W-:Y:S01]  /*2500*/  IMMA.16832.S8.S8.SAT R180, R140.ROW, R26.COL, R164 ;  /* 0x0000001a8cb47237 */ /* 0x000fe20000445ca4 */
[----:B-1----:R-:W-:-:S06]  /*2510*/  IADD3 R20, P1, R235, UR6, RZ ;  /* 0x00000006eb147c10 */ /* 0x002fcc000ff3e0ff */
[----:B------:R-:W-:Y:S01]  /*2520*/  IADD3 R26, P2, R227, UR6, RZ ;  /* 0x00000006e31a7c10 */ /* 0x000fe2000ff5e0ff */
[----:B------:R-:W-:Y:S01]  /*2530*/  IMMA.16832.S8.S8.SAT R116, R176.ROW, R6.COL, R116 ;  /* 0x00000006b0747237 */ /* 0x000fe20000445c74 */
[----:B------:R-:W-:Y:S02]  /*2540*/  IADD3.X R21, R234, UR7, RZ, P1, !PT ;  /* 0x00000007ea157c10 */ /* 0x000fe40008ffe4ff */
[----:B------:R-:W-:Y:S02]  /*2550*/  IADD3.X R27, R226, UR7, RZ, P2, !PT ;  /* 0x00000007e21b7c10 */ /* 0x000fe400097fe4ff */
[----:B--2---:R-:W-:-:S03]  /*2560*/  IADD3 R22, P1, R237, UR6, RZ ;  /* 0x00000006ed167c10 */ /* 0x004fc6000ff3e0ff */
[----:B------:R-:W-:Y:S01]  /*2570*/  IMMA.16832.S8.S8.SAT R120, R176.ROW, R10.COL, R120 ;  /* 0x0000000ab0787237 */ /* 0x000fe20000445c78 */
[----:B------:R1:W-:Y:S01]  /*2580*/  LDGSTS.E.BYPASS.128 [R73+0x3000], [R26.64], !P0 ;  /* 0x030000001a497fae */ /* 0x0003e2000c101c4e */
[----:B------:R-:W-:-:S03]  /*2590*/  IADD3.X R23, R236, UR7, RZ, P1, !PT ;  /* 0x00000007ec177c10 */ /* 0x000fc60008ffe4ff */
[----:B------:R2:W-:Y:S03]  /*25a0*/  LDGSTS.E.BYPASS.128 [R73+0x4000], [R28.64], !P0 ;  /* 0x040000001c497fae */ /* 0x0005e6000c101c4e */
[----:B------:R-:W-:Y:S01]  /*25b0*/  IMMA.16832.S8.S8.SAT R124, R176.ROW, R14.COL, R124 ;  /* 0x0000000eb07c7237 */ /* 0x000fe20000445c7c */
[----:B-1----:R-:W-:-:S07]  /*25c0*/  IADD3 R26, P1, R241, UR6, RZ ;  /* 0x00000006f11a7c10 */ /* 0x002fce000ff3e0ff */
[----:B------:R-:W-:Y:S01]  /*25d0*/  IMMA.16832.S8.S8.SAT R128, R176.ROW, R18.COL, R128 ;  /* 0x00000012b0807237 */ /* 0x000fe20000445c80 */
[----:B--2---:R-:W-:Y:S02]  /*25e0*/  IADD3 R28, P3, R243, UR6, RZ ;  /* 0x00000006f31c7c10 */ /* 0x004fe4000ff7e0ff */
[----:B------:R-:W-:Y:S02]  /*25f0*/  IADD3.X R27, R240, UR7, RZ, P1, !PT ;  /* 0x00000007f01b7c10 */ /* 0x000fe40008ffe4ff */
[----:B------:R-:W-:-:S03]  /*2600*/  IADD3.X R29, R242, UR7, RZ, P3, !PT ;  /* 0x00000007f21d7c10 */ /* 0x000fc60009ffe4ff */
[C---:B------:R-:W-:Y:S08]  /*2610*/  IMMA.16832.S8.S8.SAT R108, R176.reuse.ROW, R30.COL, R108 ;  /* 0x0000001eb06c7237 */ /* 0x040ff00000445c6c */
[----:B------:R-:W-:Y:S08]  /*2620*/  IMMA.16832.S8.S8.SAT R104, R176.ROW, R34.COL, R104 ;  /* 0x00000022b0687237 */ /* 0x000ff00000445c68 */
[-C--:B------:R-:W-:Y:S08]  /*2630*/  IMMA.16832.S8.S8.SAT R60, R64.ROW, R30.reuse.COL, R60 ;  /* 0x0000001e403c7237 */ /* 0x080ff00000445c3c */
[----:B------:R-:W-:Y:S07]  /*2640*/  IMMA.16832.S8.S8.SAT R176, R140.ROW, R30.COL, R168 ;  /* 0x0000001e8cb07237 */ /* 0x000fee0000445ca8 */
[----:B------:R-:W-:Y:S01]  /*2650*/  IADD3 R30, P2, R231, UR6, RZ ;  /* 0x00000006e71e7c10 */ /* 0x000fe2000ff5e0ff */
[----:B------:R-:W-:Y:S03]  /*2660*/  IMMA.16832.S8.S8.SAT R36, R64.ROW, R6.COL, R36 ;  /* 0x0000000640247237 */ /* 0x000fe60000445c24 */
[----:B------:R-:W-:-:S02]  /*2670*/  IADD3.X R31, R230, UR7, RZ, P2, !PT ;  /* 0x00000007e61f7c10 */ /* 0x000fc400097fe4ff */
[----:B---3--:R-:W-:Y:S01]  /*2680*/  IADD3 R24, P2, R239, UR6, RZ ;  /* 0x00000006ef187c10 */ /* 0x008fe2000ff5e0ff */
[----:B------:R-:W-:Y:S02]  /*2690*/  UIADD3 UR6, UP0, UR6, 0x80, URZ ;  /* 0x0000008006067890 */ /* 0x000fe4000ff1e03f */
[----:B------:R-:W-:Y:S01]  /*26a0*/  IMMA.16832.S8.S8.SAT R40, R64.ROW, R10.COL, R40 ;  /* 0x0000000a40287237 */ /* 0x000fe20000445c28 */
[----:B------:R-:W-:Y:S01]  /*26b0*/  IADD3.X R25, R238, UR7, RZ, P2, !PT ;  /* 0x00000007ee197c10 */ /* 0x000fe200097fe4ff */
[----:B------:R-:W-:Y:S01]  /*26c0*/  UIADD3.X UR7, URZ, UR7, URZ, UP0, !UPT ;  /* 0x000000073f077290 */ /* 0x000fe200087fe43f */
[----:B------:R1:W-:Y:S01]  /*26d0*/  LDGSTS.E.BYPASS.128 [R73+0x5000], [R30.64], !P0 ;  /* 0x050000001e497fae */ /* 0x0003e2000c101c4e */
[----:B------:R-:W-:-:S03]  /*26e0*/  UISETP.NE.U32.AND UP0, UPT, UR6, 0xc00, UPT ;  /* 0x00000c000600788c */ /* 0x000fc6000bf05070 */
[----:B------:R1:W-:Y:S01]  /*26f0*/  LDGSTS.E.BYPASS.128 [R73+0x6000], [R32.64], !P0 ;  /* 0x0600000020497fae */ /* 0x0003e2000c101c4e */
[C---:B------:R-:W-:Y:S01]  /*2700*/  IMMA.16832.S8.S8.SAT R44, R64.reuse.ROW, R14.COL, R44 ;  /* 0x0000000e402c7237 */ /* 0x040fe20000445c2c */
[----:B------:R-:W-:Y:S02]  /*2710*/  UISETP.NE.AND.EX UP0, UPT, UR7, URZ, UPT, UP0 ;  /* 0x0000003f0700728c */ /* 0x000fe4000bf05300 */
[----:B------:R1:W-:Y:S04]  /*2720*/  LDGSTS.E.BYPASS.128 [R73+0x7000], [R20.64], !P0 ;  /* 0x0700000014497fae */ /* 0x0003e8000c101c4e */
[----:B------:R-:W0:Y:S01]  /*2730*/  LDGDEPBAR ;  /* 0x00000000000079af */ /* 0x000e220000000000 */
[----:B------:R-:W-:Y:S08]  /*2740*/  IMMA.16832.S8.S8.SAT R48, R64.ROW, R18.COL, R48 ;  /* 0x0000001240307237 */ /* 0x000ff00000445c30 */
[C---:B------:R-:W-:Y:S08]  /*2750*/  IMMA.16832.S8.S8.SAT R4, R140.reuse.ROW, R6.COL, R144 ;  /* 0x000000068c047237 */ /* 0x040ff00000445c90 */
[C---:B------:R-:W-:Y:S08]  /*2760*/  IMMA.16832.S8.S8.SAT R8, R140.reuse.ROW, R10.COL, R148 ;  /* 0x0000000a8c087237 */ /* 0x040ff00000445c94 */
[C---:B------:R-:W-:Y:S08]  /*2770*/  IMMA.16832.S8.S8.SAT R12, R140.reuse.ROW, R14.COL, R152 ;  /* 0x0000000e8c0c7237 */ /* 0x040ff00000445c98 */
[----:B------:R-:W-:Y:S08]  /*2780*/  IMMA.16832.S8.S8.SAT R16, R140.ROW, R18.COL, R156 ;  /* 0x000000128c107237 */ /* 0x000ff00000445c9c */
[-C--:B------:R-:W-:Y:S08]  /*2790*/  IMMA.16832.S8.S8.SAT R64, R64.ROW, R34.reuse.COL, R136 ;  /* 0x0000002240407237 */ /* 0x080ff00000445c88 */
[----:B------:R-:W-:Y:S07]  /*27a0*/  IMMA.16832.S8.S8.SAT R140, R140.ROW, R34.COL, R172 ;  /* 0x000000228c8c7237 */ /* 0x000fee0000445cac */
[----:B------:R-:W-:-:S05]  /*27b0*/  IADD3 R35, R3, UR12, RZ ;  /* 0x0000000c03237c10 */ /* 0x000fca000fffe0ff */
[----:B------:R1:W-:Y:S04]  /*27c0*/  LDGSTS.E.BYPASS.128 [R35], [R22.64], !P0 ;  /* 0x0000000016237fae */ /* 0x0003e8000c101c4e */
[----:B------:R1:W-:Y:S04]  /*27d0*/  LDGSTS.E.BYPASS.128 [R35+0x1000], [R24.64], !P0 ;  /* 0x0100000018237fae */ /* 0x0003e8000c101c4e */
[----:B------:R1:W-:Y:S04]  /*27e0*/  LDGSTS.E.BYPASS.128 [R35+0x2000], [R26.64], !P0 ;  /* 0x020000001a237fae */ /* 0x0003e8000c101c4e */
[----:B------:R1:W-:Y:S01]  /*27f0*/  LDGSTS.E.BYPASS.128 [R35+0x3000], [R28.64], !P0 ;  /* 0x030000001c237fae */ /* 0x0003e2000c101c4e */
[----:B------:R-:W-:-:S03]  /*2800*/  PLOP3.LUT P0, PT, PT, PT, UP0, 0x80, 0x0 ;  /* 0x000000000000781c */ /* 0x000fc60003f0f008 */
[----:B------:R-:W0:Y:S10]  /*2810*/  LDGDEPBAR ;  /* 0x00000000000079af */ /* 0x000e340000000000 */
[----:B-1----:R-:W-:Y:S05]  /*2820*/  @P0 BRA `(.L_x_0) ;  /* 0xfffff07000000947 */ /* 0x002fea000383ffff */
[----:B------:R-:W1:Y:S01]  /*2830*/  S2R R21, SR_TID.X ;  /* 0x0000000000157919 */ /* 0x000e620000002100 */
[----:B------:R-:W-:Y:S01]  /*2840*/  IMAD.U32 R147, RZ, RZ, UR11 ;  /* 0x0000000bff937e24 */ /* 0x000fe2000f8e00ff */
[----:B------:R-:W-:-:S04]  /*2850*/  DEPBAR.LE SB0, 0x0 ;  /* 0x000080000000791a */ /* 0x000fc80000000000 */
[C---:B-1----:R-:W-:Y:S01]  /*2860*/  IMAD.SHL.U32 R3, R21.reuse, 0x20, RZ ;  /* 0x0000002015037824 */ /* 0x042fe200078e00ff */
[----:B------:R-:W-:Y:S01]  /*2870*/  SHF.R.U32.HI R2, RZ, 0x5, R21 ;  /* 0x00000005ff027819 */ /* 0x000fe20000011615 */
[----:B------:R-:W-:-:S03]  /*2880*/  IMAD.SHL.U32 R23, R21, 0x2, RZ ;  /* 0x0000000215177824 */ /* 0x000fc600078e00ff */
[----:B------:R-:W-:Y:S02]  /*2890*/  LOP3.LUT R0, R3, 0x180, RZ, 0xc0, !PT ;  /* 0x0000018003007812 */ /* 0x000fe400078ec0ff */
[----:B------:R-:W-:Y:S02]  /*28a0*/  SGXT.U32 R2, R2, 0x3 ;  /* 0x000000030202781a */ /* 0x000fe40000000000 */
[----:B------:R-:W-:Y:S01]  /*28b0*/  LOP3.LUT R20, R0, 0x6, R23, 0xf8, !PT ;  /* 0x0000000600147812 */ /* 0x000fe200078ef817 */
[C---:B------:R-:W-:Y:S01]  /*28c0*/  IMAD.SHL.U32 R0, R21.reuse, 0x4, RZ ;  /* 0x0000000415007824 */ /* 0x040fe200078e00ff */
[----:B------:R-:W-:Y:S02]  /*28d0*/  LOP3.LUT R23, R21, 0x10, RZ, 0xc0, !PT ;  /* 0x0000001015177812 */ /* 0x000fe400078ec0ff */
[----:B------:R-:W-:Y:S02]  /*28e0*/  LOP3.LUT R2, R2, UR10, RZ, 0xfc, !PT ;  /* 0x0000000a02027c12 */ /* 0x000fe4000f8efcff */
[----:B------:R-:W-:Y:S01]  /*28f0*/  LOP3.LUT R147, R147, 0x7c, R0, 0xf8, !PT ;  /* 0x0000007c93937812 */ /* 0x000fe200078ef800 */
[----:B------:R-:W-:Y:S01]  /*2900*/  IMAD R20, R23, 0x20, R20 ;  /* 0x0000002017147824 */ /* 0x000fe200078e0214 */
[----:B------:R-:W-:Y:S01]  /*2910*/  LOP3.LUT R3, R3, 0x1800, RZ, 0xc0, !PT ;  /* 0x0000180003037812 */ /* 0x000fe200078ec0ff */
[----:B------:R-:W-:Y:S01]  /*2920*/  BAR.SYNC.DEFER_BLOCKING 0x0 ;  /* 0x0000000000007b1d */ /* 0x000fe20000010000 */
[----:B------:R-:W-:Y:S01]  /*2930*/  ISETP.GE.AND P0, PT, R147, 0xc00, PT ;  /* 0x00000c009300780c */ /* 0x000fe20003f06270 */
[C---:B------:R-:W-:Y:S01]  /*2940*/  IMAD R147, R2.reuse, 0xc00, R147 ;  /* 0x00000c0002937824 */ /* 0x040fe200078e0293 */
[----:B------:R-:W-:Y:S01]  /*2950*/  LOP3.LUT R22, R2, 0x18, RZ, 0xfc, !PT ;  /* 0x0000001802167812 */ /* 0x000fe200078efcff */
[----:B------:R-:W-:Y:S01]  /*2960*/  IMAD.IADD R20, R20, 0x1, R3 ;  /* 0x0000000114147824 */ /* 0x000fe200078e0203 */
[----:B------:R-:W-:-:S02]  /*2970*/  SHF.R.U32.HI R3, RZ, 0x1, R21 ;  /* 0x00000001ff037819 */ /* 0x000fc40000011615 */
[----:B------:R-:W-:Y:S02]  /*2980*/  ISETP.LT.AND P4, PT, R22, 0x1010, !P0 ;  /* 0x000010101600780c */ /* 0x000fe40004781270 */
[----:B------:R-:W-:Y:S02]  /*2990*/  LOP3.LUT R22, R21, 0x20, RZ, 0xc0, !PT ;  /* 0x0000002015167812 */ /* 0x000fe400078ec0ff */
[----:B------:R-:W-:Y:S02]  /*29a0*/  LOP3.LUT R21, R0, 0x3fc, RZ, 0xc0, !PT ;  /* 0x000003fc00157812 */ /* 0x000fe400078ec0ff */
[----:B------:R-:W-:Y:S02]  /*29b0*/  LOP3.LUT R23, R2, 0x10, RZ, 0xfc, !PT ;  /* 0x0000001002177812 */ /* 0x000fe400078efcff */
[----:B------:R-:W-:Y:S02]  /*29c0*/  LOP3.LUT R144, R3, 0x70, RZ, 0xc0, !PT ;  /* 0x0000007003907812 */ /* 0x000fe400078ec0ff */
[----:B------:R-:W-:-:S02]  /*29d0*/  LOP3.LUT R0, R21, 0x400, RZ, 0xfc, !PT ;  /* 0x0000040015007812 */ /* 0x000fc400078efcff */
[----:B------:R-:W-:Y:S01]  /*29e0*/  ISETP.LT.AND P5, PT, R23, 0x1010, !P0 ;  /* 0x000010101700780c */ /* 0x000fe200047a1270 */
[C---:B------:R-:W-:Y:S01]  /*29f0*/  IMAD R144, R21.reuse, 0x4, R144 ;  /* 0x0000000415907824 */ /* 0x040fe200078e0290 */
[C---:B------:R-:W-:Y:S02]  /*2a00*/  LOP3.LUT R3, R21.reuse, 0x800, RZ, 0xfc, !PT ;  /* 0x0000080015037812 */ /* 0x040fe400078efcff */
[----:B------:R-:W-:Y:S02]  /*2a10*/  LOP3.LUT R23, R2, 0x28, RZ, 0xfc, !PT ;  /* 0x0000002802177812 */ /* 0x000fe400078efcff */
[----:B------:R-:W-:Y:S02]  /*2a20*/  SHF.R.U32.HI R31, RZ, 0x2, R22 ;  /* 0x00000002ff1f7819 */ /* 0x000fe40000011616 */
[----:B------:R-:W-:Y:S02]  /*2a30*/  LOP3.LUT R22, R21, 0xc00, RZ, 0xfc, !PT ;  /* 0x00000c0015167812 */ /* 0x000fe400078efcff */
[----:B------:R-:W-:-:S02]  /*2a40*/  SHF.R.U32.HI R0, RZ, 0x3, R0 ;  /* 0x00000003ff007819 */ /* 0x000fc40000011600 */
[----:B------:R-:W-:Y:S02]  /*2a50*/  SHF.R.U32.HI R3, RZ, 0x3, R3 ;  /* 0x00000003ff037819 */ /* 0x000fe40000011603 */
[----:B------:R-:W-:Y:S02]  /*2a60*/  ISETP.LT.AND P2, PT, R23, 0x1010, !P0 ;  /* 0x000010101700780c */ /* 0x000fe40004741270 */
[----:B------:R-:W-:Y:S02]  /*2a70*/  SHF.R.U32.HI R23, RZ, 0x3, R22 ;  /* 0x00000003ff177819 */ /* 0x000fe40000011616 */
[----:B------:R-:W-:Y:S01]  /*2a80*/  LOP3.LUT R22, R0, 0xf0, RZ, 0xc0, !PT ;  /* 0x000000f000167812 */ /* 0x000fe200078ec0ff */
[----:B------:R-:W-:Y:S01]  /*2a90*/  IMAD.IADD R0, R31, 0x1, R20 ;  /* 0x000000011f007824 */ /* 0x000fe200078e0214 */
[----:B------:R-:W-:Y:S02]  /*2aa0*/  LOP3.LUT R138, R3, 0x170, RZ, 0xc0, !PT ;  /* 0x00000170038a7812 */ /* 0x000fe400078ec0ff */
[----:B------:R-:W-:Y:S01]  /*2ab0*/  IADD3 R3, R20, 0x400, RZ ;  /* 0x0000040014037810 */ /* 0x000fe20007ffe0ff */
[----:B------:R-:W-:Y:S01]  /*2ac0*/  IMAD R145, R21, 0x4, R22 ;  /* 0x0000000415917824 */ /* 0x000fe200078e0216 */
[----:B------:R-:W-:Y:S01]  /*2ad0*/  LOP3.LUT R136, R23, 0x1f0, RZ, 0xc0, !PT ;  /* 0x000001f017887812 */ /* 0x000fe200078ec0ff */
[----:B------:R-:W-:Y:S01]  /*2ae0*/  IMAD.SHL.U32 R23, R0, 0x4, RZ ;  /* 0x0000000400177824 */ /* 0x000fe200078e00ff */
[----:B------:R-:W-:Y:S01]  /*2af0*/  SHF.R.U32.HI R22, RZ, 0x3, R3 ;  /* 0x00000003ff167819 */ /* 0x000fe20000011603 */
[C---:B------:R-:W-:Y:S01]  /*2b00*/  IMAD R138, R21.reuse, 0x4, R138 ;  /* 0x00000004158a7824 */ /* 0x040fe200078e028a */
[----:B------:R-:W-:Y:S01]  /*2b10*/  LOP3.LUT R24, R2, 0x8, RZ, 0xfc, !PT ;  /* 0x0000000802187812 */ /* 0x000fe200078efcff */
[----:B------:R-:W-:Y:S01]  /*2b20*/  IMAD R136, R21, 0x4, R136 ;  /* 0x0000000415887824 */ /* 0x000fe200078e0288 */
[----:B------:R-:W-:Y:S01]  /*2b30*/  LEA.HI R146, R20, R23, RZ, 0x1d ;  /* 0x0000001714927211 */ /* 0x000fe200078fe8ff */
[----:B------:R-:W-:Y:S01]  /*2b40*/  IMAD.IADD R148, R23, 0x1, R22 ;  /* 0x0000000117947824 */ /* 0x000fe200078e0216 */
[----:B------:R-:W-:-:S02]  /*2b50*/  LOP3.LUT R22, R22, 0x3f0, RZ, 0xc0, !PT ;  /* 0x000003f016167812 */ /* 0x000fc400078ec0ff */
[----:B------:R-:W-:Y:S01]  /*2b60*/  ISETP.LT.AND P6, PT, R24, 0x1010, !P0 ;  /* 0x000010101800780c */ /* 0x000fe200047c1270 */
[----:B------:R-:W-:Y:S01]  /*2b70*/  STS.64 [R146], R116 ;  /* 0x0000007492007388 */ /* 0x000fe20000000a00 */
[----:B------:R-:W-:Y:S01]  /*2b80*/  LOP3.LUT R24, R2, 0x20, RZ, 0xfc, !PT ;  /* 0x0000002002187812 */ /* 0x000fe200078efcff */
[----:B------:R-:W-:Y:S01]  /*2b90*/  IMAD.IADD R149, R23, 0x1, R22 ;  /* 0x0000000117957824 */ /* 0x000fe200078e0216 */
[C---:B------:R-:W-:Y:S01]  /*2ba0*/  LOP3.LUT R25, R21.reuse, 0x1400, RZ, 0xfc, !PT ;  /* 0x0000140015197812 */ /* 0x040fe200078efcff */
[----:B------:R-:W-:Y:S01]  /*2bb0*/  STS.64 [R148+0x1000], R118 ;  /* 0x0010007694007388 */ /* 0x000fe20000000a00 */
[----:B------:R-:W-:Y:S02]  /*2bc0*/  ISETP.LT.AND P3, PT, R24, 0x1010, !P0 ;  /* 0x000010101800780c */ /* 0x000fe40004761270 */
[C---:B------:R-:W-:Y:S01]  /*2bd0*/  LOP3.LUT R24, R21.reuse, 0x1000, RZ, 0xfc, !PT ;  /* 0x0000100015187812 */ /* 0x040fe200078efcff */
[----:B------:R-:W-:Y:S01]  /*2be0*/  STS.64 [R146+0x40], R120 ;  /* 0x0000407892007388 */ /* 0x000fe20000000a00 */
[----:B------:R-:W-:-:S02]  /*2bf0*/  LOP3.LUT R26, R21, 0x1800, RZ, 0xfc, !PT ;  /* 0x00001800151a7812 */ /* 0x000fc400078efcff */
[----:B------:R-:W-:Y:S01]  /*2c00*/  LOP3.LUT R28, R21, 0x1c00, RZ, 0xfc, !PT ;  /* 0x00001c00151c7812 */ /* 0x000fe200078efcff */
[----:B------:R-:W-:Y:S01]  /*2c10*/  STS.64 [R148+0x1040], R122 ;  /* 0x0010407a94007388 */ /* 0x000fe20000000a00 */
[----:B------:R-:W-:Y:S02]  /*2c20*/  SHF.R.U32.HI R24, RZ, 0x3, R24 ;  /* 0x00000003ff187819 */ /* 0x000fe40000011618 */
[----:B------:R-:W-:Y:S01]  /*2c30*/  SHF.R.U32.HI R25, RZ, 0x3, R25 ;  /* 0x00000003ff197819 */ /* 0x000fe20000011619 */
[----:B------:R-:W-:Y:S01]  /*2c40*/  STS.64 [R146+0x80], R124 ;  /* 0x0000807c92007388 */ /* 0x000fe20000000a00 */
[----:B------:R-:W-:Y:S02]  /*2c50*/  SHF.R.U32.HI R27, RZ, 0x3, R26 ;  /* 0x00000003ff1b7819 */ /* 0x000fe4000001161a */
[----:B------:R-:W-:Y:S01]  /*2c60*/  SHF.R.U32.HI R29, RZ, 0x3, R28 ;  /* 0x00000003ff1d7819 */ /* 0x000fe2000001161c */
[----:B------:R-:W-:Y:S01]  /*2c70*/  STS.64 [R149+0x1080], R126 ;  /* 0x0010807e95007388 */ /* 0x000fe20000000a00 */
[----:B------:R-:W-:-:S02]  /*2c80*/  LOP3.LUT R24, R24, 0x270, RZ, 0xc0, !PT ;  /* 0x0000027018187812 */ /* 0x000fc400078ec0ff */
[----:B------:R-:W-:Y:S01]  /*2c90*/  LOP3.LUT R26, R25, 0x2f0, RZ, 0xc0, !PT ;  /* 0x000002f0191a7812 */ /* 0x000fe200078ec0ff */
[----:B------:R-:W-:Y:S01]  /*2ca0*/  STS.64 [R146+0xc0], R128 ;  /* 0x0000c08092007388 */ /* 0x000fe20000000a00 */
[----:B------:R-:W-:Y:S01]  /*2cb0*/  LOP3.LUT R28, R27, 0x370, RZ, 0xc0, !PT ;  /* 0x000003701b1c7812 */ /* 0x000fe200078ec0ff */
[----:B------:R-:W-:Y:S01]  /*2cc0*/  IMAD R139, R21, 0x4, R24 ;  /* 0x00000004158b7824 */ /* 0x000fe200078e0218 */
[----:B------:R-:W-:Y:S01]  /*2cd0*/  LOP3.LUT R30, R29, 0x3f0, RZ, 0xc0, !PT ;  /* 0x000003f01d1e7812 */ /* 0x000fe200078ec0ff */
[----:B------:R-:W-:Y:S01]  /*2ce0*/  STS.64 [R149+0x10c0], R130 ;  /* 0x0010c08295007388 */ /* 0x000fe20000000a00 */
[C---:B------:R-:W-:Y:S01]  /*2cf0*/  IMAD R137, R21.reuse, 0x4, R26 ;  /* 0x0000000415897824 */ /* 0x040fe200078e021a */
[----:B------:R-:W-:Y:S01]  /*2d00*/  ISETP.LT.AND P1, PT, R2, 0x1010, !P0 ;  /* 0x000010100200780c */ /* 0x000fe20004721270 */
[C---:B------:R-:W-:Y:S01]  /*2d10*/  IMAD R3, R21.reuse, 0x4, R28 ;  /* 0x0000000415037824 */ /* 0x040fe200078e021c */
[----:B------:R-:W-:Y:S01]  /*2d20*/  STS.64 [R146+0x100], R132 ;  /* 0x0001008492007388 */ /* 0x000fe20000000a00 */
[----:B------:R-:W-:-:S03]  /*2d30*/  IMAD R0, R21, 0x4, R30 ;  /* 0x0000000415007824 */ /* 0x000fc600078e021e */
[----:B------:R-:W-:Y:S04]  /*2d40*/  STS.64 [R149+0x1100], R134 ;  /* 0x0011008695007388 */ /* 0x000fe80000000a00 */
[----:B------:R-:W-:Y:S04]  /*2d50*/  STS.64 [R146+0x140], R112 ;  /* 0x0001407092007388 */ /* 0x000fe80000000a00 */
[----:B------:R-:W-:Y:S04]  /*2d60*/  STS.64 [R149+0x1140], R114 ;  /* 0x0011407295007388 */ /* 0x000fe80000000a00 */
[----:B------:R-:W-:Y:S04]  /*2d70*/  STS.64 [R146+0x180], R108 ;  /* 0x0001806c92007388 */ /* 0x000fe80000000a00 */
[----:B------:R-:W-:Y:S04]  /*2d80*/  STS.64 [R149+0x1180], R110 ;  /* 0x0011806e95007388 */ /* 0x000fe80000000a00 */
[----:B------:R-:W-:Y:S04]  /*2d90*/  STS.64 [R146+0x1c0], R104 ;  /* 0x0001c06892007388 */ /* 0x000fe80000000a00 */
[----:B------:R-:W-:Y:S04]  /*2da0*/  STS.64 [R149+0x11c0], R106 ;  /* 0x0011c06a95007388 */ /* 0x000fe80000000a00 */
[----:B------:R-:W-:Y:S06]  /*2db0*/  BAR.SYNC.DEFER_BLOCKING 0x0 ;  /* 0x0000000000007b1d */ /* 0x000fec0000010000 */
[----:B------:R-:W1:Y:S04]  /*2dc0*/  LDS.128 R124, [R144] ;  /* 0x00000000907c7984 */ /* 0x000e680000000c00 */
[----:B------:R-:W2:Y:S04]  /*2dd0*/  LDS.128 R120, [R145+0x1000] ;  /* 0x0010000091787984 */ /* 0x000ea80000000c00 */
[----:B------:R-:W3:Y:S04]  /*2de0*/  LDS.128 R116, [R138+0x2000] ;  /* 0x002000008a747984 */ /* 0x000ee80000000c00 */
[----:B------:R-:W4:Y:S04]  /*2df0*/  LDS.128 R72, [R136+0x3000] ;  /* 0x0030000088487984 */ /* 0x000f280000000c00 */
[----:B------:R-:W1:Y:S04]  /*2e00*/  LDS.128 R32, [R139+0x4000] ;  /* 0x004000008b207984 */ /* 0x000e680000000c00 */
[----:B------:R-:W1:Y:S04]  /*2e10*/  LDS.128 R28, [R137+0x5000] ;  /* 0x00500000891c7984 */ /* 0x000e680000000c00 */
[----:B------:R-:W1:Y:S04]  /*2e20*/  LDS.128 R24, [R3+0x6000] ;  /* 0x0060000003187984 */ /* 0x000e680000000c00 */
[----:B------:R-:W1:Y:S04]  /*2e30*/  LDS.128 R20, [R0+0x7000] ;  /* 0x0070000000147984 */ /* 0x000e680000000c00 */
[----:B------:R-:W-:Y:S06]  /*2e40*/  BAR.SYNC.DEFER_BLOCKING 0x0 ;  /* 0x0000000000007b1d */ /* 0x000fec0000010000 */
[----:B------:R-:W-:Y:S04]  /*2e50*/  STS.64 [R146], R100 ;  /* 0x0000006492007388 */ /* 0x000fe80000000a00 */
[----:B------:R-:W-:Y:S04]  /*2e60*/  STS.64 [R148+0x1000], R102 ;  /* 0x0010006694007388 */ /* 0x000fe80000000a00 */
        /* <DEDUP_REMOVED lines=16> */
[----:B------:R-:W1:Y:S04]  /*2f70*/  LDS.128 R108, [R145+0x1000] ;  /* 0x00100000916c7984 */ /* 0x000e680000000c00 */
[----:B------:R-:W1:Y:S04]  /*2f80*/  LDS.128 R96, [R138+0x2000] ;  /* 0x002000008a607984 */ /* 0x000e680000000c00 */
[----:B------:R-:W1:Y:S04]  /*2f90*/  LDS.128 R92, [R136+0x3000] ;  /* 0x00300000885c7984 */ /* 0x000e680000000c00 */
        /* <DEDUP_REMOVED lines=31> */
[----:B------:R1:W-:Y:S04]  /*3190*/  STS.64 [R146], R4 ;  /* 0x0000000492007388 */ /* 0x0003e80000000a00 */
[----:B------:R2:W-:Y:S04]  /*31a0*/  STS.64 [R148+0x1000], R6 ;  /* 0x0010000694007388 */ /* 0x0005e80000000a00 */
[----:B------:R3:W-:Y:S04]  /*31b0*/  STS.64 [R146+0x40], R8 ;  /* 0x0000400892007388 */ /* 0x0007e80000000a00 */
[----:B------:R4:W-:Y:S01]  /*31c0*/  STS.64 [R148+0x1040], R10 ;  /* 0x0010400a94007388 */ /* 0x0009e20000000a00 */
[----:B-1----:R-:W-:Y:S01]  /*31d0*/  IMAD.MOV.U32 R4, RZ, RZ, 0x4 ;  /* 0x00000004ff047424 */ /* 0x002fe200078e00ff */
[----:B------:R-:W-:-:S02]  /*31e0*/  LOP3.LUT R5, R2, 0x30, RZ, 0xfc, !PT ;  /* 0x0000003002057812 */ /* 0x000fc400078efcff */
[----:B------:R1:W-:Y:S01]  /*31f0*/  STS.64 [R146+0x80], R12 ;  /* 0x0000800c92007388 */ /* 0x0003e20000000a00 */
[----:B--2---:R-:W-:-:S03]  /*3200*/  IMAD.WIDE R6, R147, R4, c[0x0][0x170] ;  /* 0x00005c0093067625 */ /* 0x004fc600078e0204 */
[----:B------:R2:W-:Y:S01]  /*3210*/  STS.64 [R149+0x1080], R14 ;  /* 0x0010800e95007388 */ /* 0x0005e20000000a00 */
[----:B---3--:R-:W-:-:S03]  /*3220*/  IADD3 R9, R147, 0x6000, RZ ;  /* 0x0000600093097810 */ /* 0x008fc60007ffe0ff */
[----:B------:R3:W-:Y:S01]  /*3230*/  STS.64 [R146+0xc0], R16 ;  /* 0x0000c01092007388 */ /* 0x0007e20000000a00 */
[----:B----4-:R-:W-:Y:S01]  /*3240*/  IADD3 R11, R147, 0xc000, RZ ;  /* 0x0000c000930b7810 */ /* 0x010fe20007ffe0ff */
[-C--:B------:R-:W-:Y:S02]  /*3250*/  IMAD.WIDE R8, R9, R4.reuse, c[0x0][0x170] ;  /* 0x00005c0009087625 */ /* 0x080fe400078e0204 */
[----:B------:R-:W-:Y:S01]  /*3260*/  STS.64 [R149+0x10c0], R18 ;  /* 0x0010c01295007388 */ /* 0x000fe20000000a00 */
[----:B-1----:R-:W-:Y:S01]  /*3270*/  IADD3 R13, R147, 0x12000, RZ ;  /* 0x00012000930d7810 */ /* 0x002fe20007ffe0ff */
[-C--:B------:R-:W-:Y:S02]  /*3280*/  IMAD.WIDE R10, R11, R4.reuse, c[0x0][0x170] ;  /* 0x00005c000b0a7625 */ /* 0x080fe400078e0204 */
[----:B------:R-:W-:Y:S01]  /*3290*/  STS.64 [R146+0x100], R160 ;  /* 0x000100a092007388 */ /* 0x000fe20000000a00 */
[----:B--2---:R-:W-:Y:S01]  /*32a0*/  IADD3 R15, R147, 0x1e000, RZ ;  /* 0x0001e000930f7810 */ /* 0x004fe20007ffe0ff */
[----:B------:R-:W-:Y:S01]  /*32b0*/  IMAD.WIDE R12, R13, R4, c[0x0][0x170] ;  /* 0x00005c000d0c7625 */ /* 0x000fe200078e0204 */
[----:B------:R-:W-:Y:S01]  /*32c0*/  LOP3.LUT R14, R2, 0xb0, RZ, 0xfc, !PT ;  /* 0x000000b0020e7812 */ /* 0x000fe200078efcff */
[----:B------:R-:W-:Y:S01]  /*32d0*/  STS.64 [R149+0x1100], R162 ;  /* 0x001100a295007388 */ /* 0x000fe20000000a00 */
[----:B---3--:R-:W-:-:S03]  /*32e0*/  IADD3 R17, R147, 0x24000, RZ ;  /* 0x0002400093117810 */ /* 0x008fc60007ffe0ff */
[----:B------:R-:W-:Y:S04]  /*32f0*/  STS.64 [R146+0x140], R180 ;  /* 0x000140b492007388 */ /* 0x000fe80000000a00 */
[----:B------:R-:W-:Y:S04]  /*3300*/  STS.64 [R149+0x1140], R182 ;  /* 0x001140b695007388 */ /* 0x000fe80000000a00 */
[----:B------:R-:W-:Y:S04]  /*3310*/  STS.64 [R146+0x180], R176 ;  /* 0x000180b092007388 */ /* 0x000fe80000000a00 */
[----:B------:R-:W-:Y:S04]  /*3320*/  STS.64 [R149+0x1180], R178 ;  /* 0x001180b295007388 */ /* 0x000fe80000000a00 */
[----:B------:R-:W-:Y:S04]  /*3330*/  STS.64 [R146+0x1c0], R140 ;  /* 0x0001c08c92007388 */ /* 0x000fe80000000a00 */
[----:B------:R-:W-:Y:S04]  /*3340*/  STS.64 [R149+0x11c0], R142 ;  /* 0x0011c08e95007388 */ /* 0x000fe80000000a00 */
[----:B------:R-:W-:Y:S06]  /*3350*/  BAR.SYNC.DEFER_BLOCKING 0x0 ;  /* 0x0000000000007b1d */ /* 0x000fec0000010000 */
[----:B------:R1:W-:Y:S01]  /*3360*/  @P1 STG.E.128 [R6.64], R124 ;  /* 0x0000007c06001986 */ /* 0x0003e2000c101d0e */
[----:B------:R-:W-:-:S02]  /*3370*/  ISETP.LT.AND P1, PT, R5, 0x1010, !P0 ;  /* 0x000010100500780c */ /* 0x000fc40004721270 */
[C---:B------:R-:W-:Y:S01]  /*3380*/  LOP3.LUT R5, R2.reuse, 0x38, RZ, 0xfc, !PT ;  /* 0x0000003802057812 */ /* 0x040fe200078efcff */
[----:B------:R2:W-:Y:S03]  /*3390*/  @P6 STG.E.128 [R8.64], R120 ;  /* 0x0000007808006986 */ /* 0x0005e6000c101d0e */
[----:B------:R-:W-:Y:S01]  /*33a0*/  ISETP.LT.AND P6, PT, R5, 0x1010, !P0 ;  /* 0x000010100500780c */ /* 0x000fe200047c1270 */
[----:B------:R3:W-:Y:S01]  /*33b0*/  @P5 STG.E.128 [R10.64], R116 ;  /* 0x000000740a005986 */ /* 0x0007e2000c101d0e */
[----:B------:R-:W-:-:S03]  /*33c0*/  LOP3.LUT R5, R2, 0x40, RZ, 0xfc, !PT ;  /* 0x0000004002057812 */ /* 0x000fc600078efcff */
[----:B------:R4:W-:Y:S01]  /*33d0*/  @P4 STG.E.128 [R12.64], R72 ;  /* 0x000000480c004986 */ /* 0x0009e2000c101d0e */
[----:B------:R-:W-:Y:S02]  /*33e0*/  ISETP.LT.AND P5, PT, R5, 0x1010, !P0 ;  /* 0x000010100500780c */ /* 0x000fe400047a1270 */
[C---:B------:R-:W-:Y:S01]  /*33f0*/  LOP3.LUT R5, R2.reuse, 0x48, RZ, 0xfc, !PT ;  /* 0x0000004802057812 */ /* 0x040fe200078efcff */
[----:B------:R-:W-:Y:S01]  /*3400*/  LDS.128 R56, [R137+0x5000] ;  /* 0x0050000089387984 */ /* 0x000fe20000000c00 */
[----:B-1----:R-:W-:Y:S02]  /*3410*/  IADD3 R7, R147, 0x18000, RZ ;  /* 0x0001800093077810 */ /* 0x002fe40007ffe0ff */
[----:B------:R-:W-:Y:S01]  /*3420*/  ISETP.LT.AND P4, PT, R5, 0x1010, !P0 ;  /* 0x000010100500780c */ /* 0x000fe20004781270 */
[----:B------:R-:W-:Y:S01]  /*3430*/  LDS.128 R60, [R3+0x6000] ;  /* 0x00600000033c7984 */ /* 0x000fe20000000c00 */
[----:B------:R-:W-:Y:S01]  /*3440*/  LOP3.LUT R5, R2, 0x50, RZ, 0xfc, !PT ;  /* 0x0000005002057812 */ /* 0x000fe200078efcff */
[----:B------:R-:W-:-:S04]  /*3450*/  IMAD.WIDE R6, R7, R4, c[0x0][0x170] ;  /* 0x00005c0007067625 */ /* 0x000fc800078e0204 */
[-C--:B--2---:R-:W-:Y:S01]  /*3460*/  IMAD.WIDE R8, R15, R4.reuse, c[0x0][0x170] ;  /* 0x00005c000f087625 */ /* 0x084fe200078e0204 */
[----:B------:R1:W-:Y:S01]  /*3470*/  @P3 STG.E.128 [R6.64], R32 ;  /* 0x0000002006003986 */ /* 0x0003e2000c101d0e */
[----:B------:R-:W-:Y:S02]  /*3480*/  ISETP.LT.AND P3, PT, R5, 0x1010, !P0 ;  /* 0x000010100500780c */ /* 0x000fe40004761270 */
[C---:B------:R-:W-:Y:S01]  /*3490*/  LOP3.LUT R5, R2.reuse, 0x58, RZ, 0xfc, !PT ;  /* 0x0000005802057812 */ /* 0x040fe200078efcff */
[-C--:B---3--:R-:W-:Y:S01]  /*34a0*/  IMAD.WIDE R10, R17, R4.reuse, c[0x0][0x170] ;  /* 0x00005c00110a7625 */ /* 0x088fe200078e0204 */
[----:B------:R2:W-:Y:S01]  /*34b0*/  @P2 STG.E.128 [R8.64], R28 ;  /* 0x0000001c08002986 */ /* 0x0005e2000c101d0e */
[----:B----4-:R-:W-:Y:S02]  /*34c0*/  IADD3 R13, R147, 0x2a000, RZ ;  /* 0x0002a000930d7810 */ /* 0x010fe40007ffe0ff */
[----:B------:R-:W-:Y:S01]  /*34d0*/  ISETP.LT.AND P2, PT, R5, 0x1010, !P0 ;  /* 0x000010100500780c */ /* 0x000fe20004741270 */
[----:B------:R3:W-:Y:S01]  /*34e0*/  @P1 STG.E.128 [R10.64], R24 ;  /* 0x000000180a001986 */ /* 0x0007e2000c101d0e */
[----:B------:R-:W-:Y:S01]  /*34f0*/  LOP3.LUT R5, R2, 0x60, RZ, 0xfc, !PT ;  /* 0x0000006002057812 */ /* 0x000fe200078efcff */
[----:B------:R-:W-:Y:S01]  /*3500*/  IMAD.WIDE R12, R13, R4, c[0x0][0x170] ;  /* 0x00005c000d0c7625 */ /* 0x000fe200078e0204 */
[----:B------:R-:W-:Y:S01]  /*3510*/  IADD3 R15, R147, 0x30000, RZ ;  /* 0x00030000930f7810 */ /* 0x000fe20007ffe0ff */
[----:B------:R-:W-:Y:S01]  /*3520*/  LDS.128 R24, [R138+0x2000] ;  /* 0x002000008a187984 */ /* 0x000fe20000000c00 */
[----:B------:R-:W-:-:S02]  /*3530*/  ISETP.LT.AND P1, PT, R5, 0x1010, !P0 ;  /* 0x000010100500780c */ /* 0x000fc40004721270 */
[C---:B------:R-:W-:Y:S01]  /*3540*/  LOP3.LUT R5, R2.reuse, 0x68, RZ, 0xfc, !PT ;  /* 0x0000006802057812 */ /* 0x040fe200078efcff */
[----:B------:R4:W-:Y:S01]  /*3550*/  @P6 STG.E.128 [R12.64], R20 ;  /* 0x000000140c006986 */ /* 0x0009e2000c101d0e */
[----:B------:R-:W-:Y:S01]  /*3560*/  IADD3 R17, R147, 0x36000, RZ ;  /* 0x0003600093117810 */ /* 0x000fe20007ffe0ff */
[-C--:B-1----:R-:W-:Y:S01]  /*3570*/  IMAD.WIDE R6, R15, R4.reuse, c[0x0][0x170] ;  /* 0x00005c000f067625 */ /* 0x082fe200078e0204 */
[----:B------:R-:W-:Y:S01]  /*3580*/  ISETP.LT.AND P6, PT, R5, 0x1010, !P0 ;  /* 0x000010100500780c */ /* 0x000fe200047c1270 */
[----:B------:R-:W-:Y:S01]  /*3590*/  LDS.128 R20, [R145+0x1000] ;  /* 0x0010000091147984 */ /* 0x000fe20000000c00 */
[----:B------:R-:W-:Y:S01]  /*35a0*/  LOP3.LUT R5, R2, 0x70, RZ, 0xfc, !PT ;  /* 0x0000007002057812 */ /* 0x000fe200078efcff */
[----:B--2---:R-:W-:Y:S01]  /*35b0*/  IMAD.WIDE R8, R17, R4, c[0x0][0x170] ;  /* 0x00005c0011087625 */ /* 0x004fe200078e0204 */
[----:B------:R-:W-:Y:S01]  /*35c0*/  IADD3 R15, R147, 0x42000, RZ ;  /* 0x00042000930f7810 */ /* 0x000fe20007ffe0ff */
[----:B------:R1:W-:Y:S01]  /*35d0*/  @P5 STG.E.128 [R6.64], R112 ;  /* 0x0000007006005986 */ /* 0x0003e2000c101d0e */
[----:B------:R-:W-:-:S02]  /*35e0*/  ISETP.LT.AND P5, PT, R5, 0x1010, !P0 ;  /* 0x000010100500780c */ /* 0x000fc400047a1270 */
[C---:B---3--:R-:W-:Y:S01]  /*35f0*/  IADD3 R11, R147.reuse, 0x3c000, RZ ;  /* 0x0003c000930b7810 */ /* 0x048fe20007ffe0ff */
[----:B------:R2:W-:Y:S01]  /*3600*/  @P4 STG.E.128 [R8.64], R108 ;  /* 0x0000006c08004986 */ /* 0x0005e2000c101d0e */
[C---:B------:R-:W-:Y:S02]  /*3610*/  LOP3.LUT R5, R2.reuse, 0x78, RZ, 0xfc, !PT ;  /* 0x0000007802057812 */ /* 0x040fe400078efcff */
[----:B------:R-:W-:Y:S01]  /*3620*/  IADD3 R17, R147, 0x48000, RZ ;  /* 0x0004800093117810 */ /* 0x000fe20007ffe0ff */
[-C--:B------:R-:W-:Y:S01]  /*3630*/  IMAD.WIDE R10, R11, R4.reuse, c[0x0][0x170] ;  /* 0x00005c000b0a7625 */ /* 0x080fe200078e0204 */
[----:B------:R-:W-:Y:S01]  /*3640*/  ISETP.LT.AND P4, PT, R5, 0x1010, !P0 ;  /* 0x000010100500780c */ /* 0x000fe20004781270 */
[----:B------:R-:W-:Y:S01]  /*3650*/  LDS.128 R28, [R136+0x3000] ;  /* 0x00300000881c7984 */ /* 0x000fe20000000c00 */
[----:B------:R-:W-:Y:S01]  /*3660*/  LOP3.LUT R5, R2, 0x80, RZ, 0xfc, !PT ;  /* 0x0000008002057812 */ /* 0x000fe200078efcff */
[----:B----4-:R-:W-:Y:S01]  /*3670*/  IMAD.WIDE R12, R15, R4, c[0x0][0x170] ;  /* 0x00005c000f0c7625 */ /* 0x010fe200078e0204 */
[----:B------:R-:W-:Y:S01]  /*3680*/  IADD3 R15, R147, 0x54000, RZ ;  /* 0x00054000930f7810 */ /* 0x000fe20007ffe0ff */
[----:B------:R3:W-:Y:S01]  /*3690*/  @P3 STG.E.128 [R10.64], R96 ;  /* 0x000000600a003986 */ /* 0x0007e2000c101d0e */
[----:B------:R-:W-:-:S02]  /*36a0*/  ISETP.LT.AND P3, PT, R5, 0x1010, !P0 ;  /* 0x000010100500780c */ /* 0x000fc40004761270 */
[C---:B------:R-:W-:Y:S01]  /*36b0*/  LOP3.LUT R5, R2.reuse, 0x88, RZ, 0xfc, !PT ;  /* 0x0000008802057812 */ /* 0x040fe200078efcff */
[-C--:B-1----:R-:W-:Y:S01]  /*36c0*/  IMAD.WIDE R6, R17, R4.reuse, c[0x0][0x170] ;  /* 0x00005c0011067625 */ /* 0x082fe200078e0204 */
[----:B------:R1:W-:Y:S01]  /*36d0*/  @P2 STG.E.128 [R12.64], R92 ;  /* 0x0000005c0c002986 */ /* 0x0003e2000c101d0e */
[C---:B------:R-:W-:Y:S02]  /*36e0*/  IADD3 R17, R147.reuse, 0x5a000, RZ ;  /* 0x0005a00093117810 */ /* 0x040fe40007ffe0ff */
[----:B--2---:R-:W-:Y:S01]  /*36f0*/  IADD3 R9, R147, 0x4e000, RZ ;  /* 0x0004e00093097810 */ /* 0x004fe20007ffe0ff */
[----:B------:R2:W-:Y:S01]  /*3700*/  @P1 STG.E.128 [R6.64], R88 ;  /* 0x0000005806001986 */ /* 0x0005e2000c101d0e */
[----:B------:R-:W-:Y:S02]  /*3710*/  ISETP.LT.AND P2, PT, R5, 0x1010, !P0 ;  /* 0x000010100500780c */ /* 0x000fe40004741270 */
[----:B------:R-:W-:Y:S01]  /*3720*/  LOP3.LUT R5, R2, 0x90, RZ, 0xfc, !PT ;  /* 0x0000009002057812 */ /* 0x000fe200078efcff */
[----:B------:R-:W-:Y:S01]  /*3730*/  IMAD.WIDE R8, R9, R4, c[0x0][0x170] ;  /* 0x00005c0009087625 */ /* 0x000fe200078e0204 */
[----:B------:R-:W-:Y:S01]  /*3740*/  LDS.128 R32, [R139+0x4000] ;  /* 0x004000008b207984 */ /* 0x000fe20000000c00 */
[----:B------:R-:W-:-:S02]  /*3750*/  IADD3 R3, R147, 0x96000, RZ ;  /* 0x0009600093037810 */ /* 0x000fc40007ffe0ff */
[----:B------:R-:W-:Y:S01]  /*3760*/  ISETP.LT.AND P1, PT, R5, 0x1010, !P0 ;  /* 0x000010100500780c */ /* 0x000fe20004721270 */
[-C--:B---3--:R-:W-:Y:S01]  /*3770*/  IMAD.WIDE R10, R15, R4.reuse, c[0x0][0x170] ;  /* 0x00005c000f0a7625 */ /* 0x088fe200078e0204 */
[C---:B------:R-:W-:Y:S01]  /*3780*/  LOP3.LUT R5, R2.reuse, 0x98, RZ, 0xfc, !PT ;  /* 0x0000009802057812 */ /* 0x040fe200078efcff */
[----:B------:R3:W-:Y:S01]  /*3790*/  @P6 STG.E.128 [R8.64], R84 ;  /* 0x0000005408006986 */ /* 0x0007e2000c101d0e */
[----:B------:R-:W-:Y:S02]  /*37a0*/  IADD3 R15, R147, 0x66000, RZ ;  /* 0x00066000930f7810 */ /* 0x000fe40007ffe0ff */
[----:B------:R-:W-:Y:S01]  /*37b0*/  ISETP.LT.AND P6, PT, R5, 0x1010, !P0 ;  /* 0x000010100500780c */ /* 0x000fe200047c1270 */
[----:B-1----:R-:W-:Y:S01]  /*37c0*/  IMAD.WIDE R12, R17, R4, c[0x0][0x170] ;  /* 0x00005c00110c7625 */ /* 0x002fe200078e0204 */
[----:B------:R-:W-:Y:S01]  /*37d0*/  LOP3.LUT R5, R2, 0xa0, RZ, 0xfc, !PT ;  /* 0x000000a002057812 */ /* 0x000fe200078efcff */
[----:B------:R1:W-:Y:S01]  /*37e0*/  @P5 STG.E.128 [R10.64], R80 ;  /* 0x000000500a005986 */ /* 0x0003e2000c101d0e */
[----:B--2---:R-:W-:-:S02]  /*37f0*/  IADD3 R7, R147, 0x60000, RZ ;  /* 0x0006000093077810 */ /* 0x004fc40007ffe0ff */
[----:B------:R-:W-:Y:S01]  /*3800*/  ISETP.LT.AND P5, PT, R5, 0x1010, !P0 ;  /* 0x000010100500780c */ /* 0x000fe200047a1270 */
[----:B------:R-:W2:Y:S01]  /*3810*/  LDS.128 R16, [R144] ;  /* 0x0000000090107984 */ /* 0x000ea20000000c00 */
[C---:B------:R-:W-:Y:S01]  /*3820*/  LOP3.LUT R5, R2.reuse, 0xa8, RZ, 0xfc, !PT ;  /* 0x000000a802057812 */ /* 0x040fe200078efcff */
[-C--:B------:R-:W-:Y:S02]  /*3830*/  IMAD.WIDE R6, R7, R4.reuse, c[0x0][0x170] ;  /* 0x00005c0007067625 */ /* 0x080fe400078e0204 */
[----:B------:R4:W-:Y:S01]  /*3840*/  @P4 STG.E.128 [R12.64], R76 ;  /* 0x0000004c0c004986 */ /* 0x0009e2000c101d0e */
[----:B------:R-:W-:Y:S02]  /*3850*/  ISETP.LT.AND P4, PT, R5, 0x1010, !P0 ;  /* 0x000010100500780c */ /* 0x000fe40004781270 */
[----:B------:R-:W-:Y:S01]  /*3860*/  LOP3.LUT R5, R2, 0xb8, RZ, 0xfc, !PT ;  /* 0x000000b802057812 */ /* 0x000fe200078efcff */
[----:B---3--:R-:W-:Y:S01]  /*3870*/  IMAD.WIDE R8, R15, R4, c[0x0][0x170] ;  /* 0x00005c000f087625 */ /* 0x008fe200078e0204 */
[----:B------:R3:W-:Y:S01]  /*3880*/  @P3 STG.E.128 [R6.64], R104 ;  /* 0x0000006806003986 */ /* 0x0007e2000c101d0e */
[----:B------:R-:W-:-:S02]  /*3890*/  ISETP.LT.AND P3, PT, R14, 0x1010, !P0 ;  /* 0x000010100e00780c */ /* 0x000fc40004761270 */
[----:B------:R-:W-:Y:S01]  /*38a0*/  LOP3.LUT R14, R2, 0xe8, RZ, 0xfc, !PT ;  /* 0x000000e8020e7812 */ /* 0x000fe200078efcff */
[----:B------:R3:W-:Y:S01]  /*38b0*/  @P2 STG.E.128 [R8.64], R100 ;  /* 0x0000006408002986 */ /* 0x0007e2000c101d0e */
[----:B------:R-:W-:Y:S02]  /*38c0*/  ISETP.LT.AND P2, PT, R5, 0x1010, !P0 ;  /* 0x000010100500780c */ /* 0x000fe40004741270 */
[C---:B-1----:R-:W-:Y:S02]  /*38d0*/  IADD3 R11, R147.reuse, 0x6c000, RZ ;  /* 0x0006c000930b7810 */ /* 0x042fe40007ffe0ff */
[C---:B------:R-:W-:Y:S02]  /*38e0*/  IADD3 R5, R147.reuse, 0x72000, RZ ;  /* 0x0007200093057810 */ /* 0x040fe40007ffe0ff */
[----:B------:R-:W-:Y:S01]  /*38f0*/  IADD3 R15, R147, 0xb4000, RZ ;  /* 0x000b4000930f7810 */ /* 0x000fe20007ffe0ff */
[----:B------:R-:W-:Y:S01]  /*3900*/  IMAD.WIDE R10, R11, R4, c[0x0][0x170] ;  /* 0x00005c000b0a7625 */ /* 0x000fe200078e0204 */
[----:B----4-:R-:W-:-:S02]  /*3910*/  IADD3 R13, R147, 0x78000, RZ ;  /* 0x00078000930d7810 */ /* 0x010fc40007ffe0ff */
[C---:B------:R-:W-:Y:S02]  /*3920*/  LOP3.LUT R12, R2.reuse, 0xc0, RZ, 0xfc, !PT ;  /* 0x000000c0020c7812 */ /* 0x040fe400078efcff */
[----:B------:R1:W-:Y:S01]  /*3930*/  @P1 STG.E.128 [R10.64], R68 ;  /* 0x000000440a001986 */ /* 0x0003e2000c101d0e */
[-C--:B---3--:R-:W-:Y:S01]  /*3940*/  IMAD.WIDE R6, R5, R4.reuse, c[0x0][0x170] ;  /* 0x00005c0005067625 */ /* 0x088fe200078e0204 */
[----:B------:R-:W-:Y:S02]  /*3950*/  LOP3.LUT R5, R2, 0xc8, RZ, 0xfc, !PT ;  /* 0x000000c802057812 */ /* 0x000fe400078efcff */
[----:B------:R-:W-:Y:S01]  /*3960*/  ISETP.LT.AND P1, PT, R12, 0x1010, !P0 ;  /* 0x000010100c00780c */ /* 0x000fe20004721270 */
[----:B------:R-:W-:Y:S01]  /*3970*/  IMAD.WIDE R8, R13, R4, c[0x0][0x170] ;  /* 0x00005c000d087625 */ /* 0x000fe200078e0204 */
[----:B------:R-:W-:Y:S01]  /*3980*/  IADD3 R13, R147, 0x7e000, RZ ;  /* 0x0007e000930d7810 */ /* 0x000fe20007ffe0ff */
[----:B------:R3:W-:Y:S01]  /*3990*/  @P6 STG.E.128 [R6.64], R52 ;  /* 0x0000003406006986 */ /* 0x0007e2000c101d0e */
[----:B------:R-:W-:-:S02]  /*39a0*/  ISETP.LT.AND P6, PT, R5, 0x1010, !P0 ;  /* 0x000010100500780c */ /* 0x000fc400047c1270 */
[C---:B------:R-:W-:Y:S01]  /*39b0*/  LOP3.LUT R5, R2.reuse, 0xd0, RZ, 0xfc, !PT ;  /* 0x000000d002057812 */ /* 0x040fe200078efcff */
[----:B------:R4:W-:Y:S01]  /*39c0*/  @P5 STG.E.128 [R8.64], R48 ;  /* 0x0000003008005986 */ /* 0x0009e2000c101d0e */
[C---:B------:R-:W-:Y:S02]  /*39d0*/  LOP3.LUT R12, R2.reuse, 0xd8, RZ, 0xfc, !PT ;  /* 0x000000d8020c7812 */ /* 0x040fe400078efcff */
[----:B------:R-:W-:Y:S02]  /*39e0*/  ISETP.LT.AND P5, PT, R5, 0x1010, !P0 ;  /* 0x000010100500780c */ /* 0x000fe400047a1270 */
[----:B------:R-:W-:Y:S02]  /*39f0*/  LOP3.LUT R5, R2, 0xe0, RZ, 0xfc, !PT ;  /* 0x000000e002057812 */ /* 0x000fe400078efcff */
[----:B-1----:R-:W-:Y:S01]  /*3a00*/  IADD3 R11, R147, 0x84000, RZ ;  /* 0x00084000930b7810 */ /* 0x002fe20007ffe0ff */
[----:B---3--:R-:W-:Y:S01]  /*3a10*/  IMAD.WIDE R6, R13, R4, c[0x0][0x170] ;  /* 0x00005c000d067625 */ /* 0x008fe200078e0204 */
[----:B------:R-:W-:-:S03]  /*3a20*/  IADD3 R13, R147, 0x8a000, RZ ;  /* 0x0008a000930d7810 */ /* 0x000fc60007ffe0ff */
[-C--:B----4-:R-:W-:Y:S01]  /*3a30*/  IMAD.WIDE R8, R11, R4.reuse, c[0x0][0x170] ;  /* 0x00005c000b087625 */ /* 0x090fe200078e0204 */
[----:B------:R1:W-:Y:S01]  /*3a40*/  @P4 STG.E.128 [R6.64], R44 ;  /* 0x0000002c06004986 */ /* 0x0003e2000c101d0e */
[----:B------:R-:W-:Y:S02]  /*3a50*/  ISETP.LT.AND P4, PT, R12, 0x1010, !P0 ;  /* 0x000010100c00780c */ /* 0x000fe40004781270 */
[-C--:B------:R-:W-:Y:S01]  /*3a60*/  IMAD.WIDE R10, R13, R4.reuse, c[0x0][0x170] ;  /* 0x00005c000d0a7625 */ /* 0x080fe200078e0204 */
[----:B------:R-:W-:Y:S01]  /*3a70*/  IADD3 R13, R147, 0x90000, RZ ;  /* 0x00090000930d7810 */ /* 0x000fe20007ffe0ff */
[----:B------:R3:W-:Y:S01]  /*3a80*/  @P3 STG.E.128 [R8.64], R36 ;  /* 0x0000002408003986 */ /* 0x0007e2000c101d0e */
[----:B------:R-:W-:Y:S02]  /*3a90*/  ISETP.LT.AND P3, PT, R5, 0x1010, !P0 ;  /* 0x000010100500780c */ /* 0x000fe40004761270 */
[----:B------:R-:W-:Y:S01]  /*3aa0*/  LOP3.LUT R5, R2, 0xf8, RZ, 0xfc, !PT ;  /* 0x000000f802057812 */ /* 0x000fe200078efcff */
[----:B------:R-:W-:Y:S01]  /*3ab0*/  IMAD.WIDE R12, R13, R4, c[0x0][0x170] ;  /* 0x00005c000d0c7625 */ /* 0x000fe200078e0204 */
[----:B------:R4:W-:Y:S01]  /*3ac0*/  @P2 STG.E.128 [R10.64], R40 ;  /* 0x000000280a002986 */ /* 0x0009e2000c101d0e */
[----:B------:R-:W-:-:S02]  /*3ad0*/  ISETP.LT.AND P2, PT, R14, 0x1010, !P0 ;  /* 0x000010100e00780c */ /* 0x000fc40004741270 */
[-C--:B------:R-:W-:Y:S01]  /*3ae0*/  IMAD.WIDE R14, R15, R4.reuse, c[0x0][0x170] ;  /* 0x00005c000f0e7625 */ /* 0x080fe200078e0204 */
[----:B--2---:R2:W-:Y:S01]  /*3af0*/  @P1 STG.E.128 [R12.64], R16 ;  /* 0x000000100c001986 */ /* 0x0045e2000c101d0e */
[----:B-1----:R-:W-:Y:S02]  /*3b00*/  LOP3.LUT R6, R2, 0xf0, RZ, 0xfc, !PT ;  /* 0x000000f002067812 */ /* 0x002fe400078efcff */
[-C--:B------:R-:W-:Y:S01]  /*3b10*/  IMAD.WIDE R2, R3, R4.reuse, c[0x0][0x170] ;  /* 0x00005c0003027625 */ /* 0x080fe200078e0204 */
[C---:B------:R-:W-:Y:S02]  /*3b20*/  IADD3 R7, R147.reuse, 0x9c000, RZ ;  /* 0x0009c00093077810 */ /* 0x040fe40007ffe0ff */
[----:B------:R-:W-:Y:S02]  /*3b30*/  ISETP.LT.AND P1, PT, R6, 0x1010, !P0 ;  /* 0x000010100600780c */ /* 0x000fe40004721270 */
[----:B---3--:R-:W-:Y:S01]  /*3b40*/  IADD3 R9, R147, 0xa2000, RZ ;  /* 0x000a200093097810 */ /* 0x008fe20007ffe0ff */
[-C--:B------:R-:W-:Y:S01]  /*3b50*/  IMAD.WIDE R6, R7, R4.reuse, c[0x0][0x170] ;  /* 0x00005c0007067625 */ /* 0x080fe200078e0204 */
[----:B------:R-:W-:Y:S01]  /*3b60*/  ISETP.LT.AND P0, PT, R5, 0x1010, !P0 ;  /* 0x000010100500780c */ /* 0x000fe20004701270 */
[----:B------:R1:W-:Y:S01]  /*3b70*/  @P6 STG.E.128 [R2.64], R20 ;  /* 0x0000001402006986 */ /* 0x0003e2000c101d0e */
[----:B----4-:R-:W-:Y:S01]  /*3b80*/  IADD3 R11, R147, 0xa8000, RZ ;  /* 0x000a8000930b7810 */ /* 0x010fe20007ffe0ff */
[-C--:B------:R-:W-:Y:S01]  /*3b90*/  IMAD.WIDE R8, R9, R4.reuse, c[0x0][0x170] ;  /* 0x00005c0009087625 */ /* 0x080fe200078e0204 */
[----:B------:R-:W-:Y:S01]  /*3ba0*/  IADD3 R5, R147, 0xae000, RZ ;  /* 0x000ae00093057810 */ /* 0x000fe20007ffe0ff */
[----:B------:R1:W-:Y:S02]  /*3bb0*/  @P5 STG.E.128 [R6.64], R24 ;  /* 0x0000001806005986 */ /* 0x0003e4000c101d0e */
[----:B------:R-:W-:-:S02]  /*3bc0*/  IMAD.WIDE R10, R11, R4, c[0x0][0x170] ;  /* 0x00005c000b0a7625 */ /* 0x000fc400078e0204 */
[----:B------:R1:W-:Y:S02]  /*3bd0*/  @P4 STG.E.128 [R8.64], R28 ;  /* 0x0000001c08004986 */ /* 0x0003e4000c101d0e */
[----:B--2---:R-:W-:Y:S02]  /*3be0*/  IMAD.WIDE R12, R5, R4, c[0x0][0x170] ;  /* 0x00005c00050c7625 */ /* 0x004fe400078e0204 */
[----:B------:R1:W-:Y:S04]  /*3bf0*/  @P3 STG.E.128 [R10.64], R32 ;  /* 0x000000200a003986 */ /* 0x0003e8000c101d0e */
[----:B------:R1:W-:Y:S04]  /*3c00*/  @P2 STG.E.128 [R12.64], R56 ;  /* 0x000000380c002986 */ /* 0x0003e8000c101d0e */
[----:B------:R1:W-:Y:S01]  /*3c10*/  @P1 STG.E.128 [R14.64], R60 ;  /* 0x0000003c0e001986 */ /* 0x0003e2000c101d0e */
[----:B------:R-:W-:Y:S05]  /*3c20*/  @!P0 EXIT ;  /* 0x000000000000894d */ /* 0x000fea0003800000 */
[----:B-1----:R-:W1:Y:S01]  /*3c30*/  LDS.128 R8, [R0+0x7000] ;  /* 0x0070000000087984 */ /* 0x002e620000000c00 */
[----:B------:R-:W-:-:S05]  /*3c40*/  IADD3 R5, R147, 0xba000, RZ ;  /* 0x000ba00093057810 */ /* 0x000fca0007ffe0ff */
[----:B------:R-:W-:-:S05]  /*3c50*/  IMAD.WIDE R4, R5, R4, c[0x0][0x170] ;  /* 0x00005c0005047625 */ /* 0x000fca00078e0204 */
[----:B-1----:R-:W-:Y:S01]  /*3c60*/  STG.E.128 [R4.64], R8 ;  /* 0x0000000804007986 */ /* 0x002fe2000c101d0e */
[----:B------:R-:W-:Y:S05]  /*3c70*/  EXIT ;  /* 0x000000000000794d */ /* 0x000fea0003800000 */
.L_x_1:
[----:B------:R-:W-:-:S00]  /*3c80*/  BRA `(.L_x_1) ;  /* 0xfffffff000007947 */ /* 0x000fc0000383ffff */
[----:B------:R-:W-:-:S00]  /*3c90*/  NOP ;  /* 0x0000000000007918 */ /* 0x000fc00000000000 */
        /* <DEDUP_REMOVED lines=14> */
.L_x_2:


//--------------------- .nv.shared.triton_mm      --------------------------
	.section	.nv.shared.triton_mm,"aw",@nobits
	.sectionflags	@""
	.align	16
